//
// Generated by NVIDIA NVVM Compiler
//
// Compiler Build ID: CL-36424714
// Cuda compilation tools, release 13.0, V13.0.88
// Based on NVVM 20.0.0
//

.version 9.0
.target sm_100
.address_size 64

	// .globl	_Z14matrixMulBasicPKfS0_Pfiii
// _ZZ15matrixMulSharedILi16EEvPKfS1_PfiiiE2As has been demoted
// _ZZ15matrixMulSharedILi16EEvPKfS1_PfiiiE2Bs has been demoted
// _ZZ15matrixMulSharedILi32EEvPKfS1_PfiiiE2As has been demoted
// _ZZ15matrixMulSharedILi32EEvPKfS1_PfiiiE2Bs has been demoted
// _ZZ15matrixMulSharedILi64EEvPKfS1_PfiiiE2As has been demoted
// _ZZ15matrixMulSharedILi64EEvPKfS1_PfiiiE2Bs has been demoted
// _ZZ15matrixMulSharedILi8EEvPKfS1_PfiiiE2As has been demoted
// _ZZ15matrixMulSharedILi8EEvPKfS1_PfiiiE2Bs has been demoted
.extern .shared .align 16 .b8 shared_buf[];

.visible .entry _Z14matrixMulBasicPKfS0_Pfiii(
	.param .u64 .ptr .align 1 _Z14matrixMulBasicPKfS0_Pfiii_param_0,
	.param .u64 .ptr .align 1 _Z14matrixMulBasicPKfS0_Pfiii_param_1,
	.param .u64 .ptr .align 1 _Z14matrixMulBasicPKfS0_Pfiii_param_2,
	.param .u32 _Z14matrixMulBasicPKfS0_Pfiii_param_3,
	.param .u32 _Z14matrixMulBasicPKfS0_Pfiii_param_4,
	.param .u32 _Z14matrixMulBasicPKfS0_Pfiii_param_5
)
{
	.reg .pred 	%p<13>;
	.reg .b32 	%r<41>;
	.reg .b32 	%f<68>;
	.reg .b64 	%rd<53>;

	ld.param.u64 	%rd7, [_Z14matrixMulBasicPKfS0_Pfiii_param_0];
	ld.param.u64 	%rd8, [_Z14matrixMulBasicPKfS0_Pfiii_param_1];
	ld.param.u64 	%rd6, [_Z14matrixMulBasicPKfS0_Pfiii_param_2];
	ld.param.u32 	%r20, [_Z14matrixMulBasicPKfS0_Pfiii_param_3];
	ld.param.u32 	%r18, [_Z14matrixMulBasicPKfS0_Pfiii_param_4];
	ld.param.u32 	%r19, [_Z14matrixMulBasicPKfS0_Pfiii_param_5];
	cvta.to.global.u64 	%rd1, %rd8;
	cvta.to.global.u64 	%rd2, %rd7;
	mov.u32 	%r21, %ctaid.y;
	mov.u32 	%r22, %ntid.y;
	mov.u32 	%r23, %tid.y;
	mad.lo.s32 	%r1, %r21, %r22, %r23;
	mov.u32 	%r24, %ctaid.x;
	mov.u32 	%r25, %ntid.x;
	mov.u32 	%r26, %tid.x;
	mad.lo.s32 	%r2, %r24, %r25, %r26;
	setp.ge.s32 	%p1, %r1, %r20;
	setp.ge.s32 	%p2, %r2, %r19;
	or.pred  	%p3, %p1, %p2;
	@%p3 bra 	$L__BB0_14;
	setp.lt.s32 	%p4, %r18, 1;
	mov.f32 	%f67, 0f00000000;
	@%p4 bra 	$L__BB0_13;
	mul.lo.s32 	%r3, %r18, %r1;
	and.b32  	%r4, %r18, 7;
	setp.lt.u32 	%p5, %r18, 8;
	mov.f32 	%f67, 0f00000000;
	mov.b32 	%r39, 0;
	@%p5 bra 	$L__BB0_5;
	and.b32  	%r39, %r18, 2147483640;
	neg.s32 	%r37, %r39;
	shl.b32 	%r7, %r19, 3;
	mul.wide.u32 	%rd9, %r3, 4;
	add.s64 	%rd10, %rd9, %rd2;
	add.s64 	%rd52, %rd10, 16;
	mov.f32 	%f67, 0f00000000;
	mul.wide.s32 	%rd13, %r19, 4;
	mov.u32 	%r36, %r2;
$L__BB0_4:
	.pragma "nounroll";
	ld.global.f32 	%f17, [%rd52+-16];
	mul.wide.s32 	%rd11, %r36, 4;
	add.s64 	%rd12, %rd1, %rd11;
	ld.global.f32 	%f18, [%rd12];
	fma.rn.f32 	%f19, %f17, %f18, %f67;
	ld.global.f32 	%f20, [%rd52+-12];
	add.s64 	%rd14, %rd12, %rd13;
	ld.global.f32 	%f21, [%rd14];
	fma.rn.f32 	%f22, %f20, %f21, %f19;
	ld.global.f32 	%f23, [%rd52+-8];
	add.s64 	%rd15, %rd14, %rd13;
	ld.global.f32 	%f24, [%rd15];
	fma.rn.f32 	%f25, %f23, %f24, %f22;
	ld.global.f32 	%f26, [%rd52+-4];
	add.s64 	%rd16, %rd15, %rd13;
	ld.global.f32 	%f27, [%rd16];
	fma.rn.f32 	%f28, %f26, %f27, %f25;
	ld.global.f32 	%f29, [%rd52];
	add.s64 	%rd17, %rd16, %rd13;
	ld.global.f32 	%f30, [%rd17];
	fma.rn.f32 	%f31, %f29, %f30, %f28;
	ld.global.f32 	%f32, [%rd52+4];
	add.s64 	%rd18, %rd17, %rd13;
	ld.global.f32 	%f33, [%rd18];
	fma.rn.f32 	%f34, %f32, %f33, %f31;
	ld.global.f32 	%f35, [%rd52+8];
	add.s64 	%rd19, %rd18, %rd13;
	ld.global.f32 	%f36, [%rd19];
	fma.rn.f32 	%f37, %f35, %f36, %f34;
	ld.global.f32 	%f38, [%rd52+12];
	add.s64 	%rd20, %rd19, %rd13;
	ld.global.f32 	%f39, [%rd20];
	fma.rn.f32 	%f67, %f38, %f39, %f37;
	add.s32 	%r37, %r37, 8;
	add.s32 	%r36, %r36, %r7;
	add.s64 	%rd52, %rd52, 32;
	setp.ne.s32 	%p6, %r37, 0;
	@%p6 bra 	$L__BB0_4;
$L__BB0_5:
	setp.eq.s32 	%p7, %r4, 0;
	@%p7 bra 	$L__BB0_13;
	and.b32  	%r13, %r18, 3;
	setp.lt.u32 	%p8, %r4, 4;
	@%p8 bra 	$L__BB0_8;
	add.s32 	%r28, %r39, %r3;
	mul.wide.u32 	%rd21, %r28, 4;
	add.s64 	%rd22, %rd2, %rd21;
	ld.global.f32 	%f41, [%rd22];
	mad.lo.s32 	%r29, %r39, %r19, %r2;
	mul.wide.s32 	%rd23, %r29, 4;
	add.s64 	%rd24, %rd1, %rd23;
	ld.global.f32 	%f42, [%rd24];
	fma.rn.f32 	%f43, %f41, %f42, %f67;
	cvt.u64.u32 	%rd25, %r3;
	cvt.u64.u32 	%rd26, %r39;
	add.s64 	%rd27, %rd26, %rd25;
	shl.b64 	%rd28, %rd27, 2;
	add.s64 	%rd29, %rd2, %rd28;
	ld.global.f32 	%f44, [%rd29+4];
	mul.wide.s32 	%rd30, %r19, 4;
	add.s64 	%rd31, %rd24, %rd30;
	ld.global.f32 	%f45, [%rd31];
	fma.rn.f32 	%f46, %f44, %f45, %f43;
	ld.global.f32 	%f47, [%rd29+8];
	add.s64 	%rd32, %rd31, %rd30;
	ld.global.f32 	%f48, [%rd32];
	fma.rn.f32 	%f49, %f47, %f48, %f46;
	ld.global.f32 	%f50, [%rd29+12];
	add.s64 	%rd33, %rd32, %rd30;
	ld.global.f32 	%f51, [%rd33];
	fma.rn.f32 	%f67, %f50, %f51, %f49;
	add.s32 	%r39, %r39, 4;
$L__BB0_8:
	setp.eq.s32 	%p9, %r13, 0;
	@%p9 bra 	$L__BB0_13;
	setp.eq.s32 	%p10, %r13, 1;
	@%p10 bra 	$L__BB0_11;
	add.s32 	%r30, %r39, %r3;
	mul.wide.u32 	%rd34, %r30, 4;
	add.s64 	%rd35, %rd2, %rd34;
	ld.global.f32 	%f53, [%rd35];
	mad.lo.s32 	%r31, %r39, %r19, %r2;
	mul.wide.s32 	%rd36, %r31, 4;
	add.s64 	%rd37, %rd1, %rd36;
	ld.global.f32 	%f54, [%rd37];
	fma.rn.f32 	%f55, %f53, %f54, %f67;
	cvt.u64.u32 	%rd38, %r3;
	cvt.u64.u32 	%rd39, %r39;
	add.s64 	%rd40, %rd39, %rd38;
	shl.b64 	%rd41, %rd40, 2;
	add.s64 	%rd42, %rd2, %rd41;
	ld.global.f32 	%f56, [%rd42+4];
	mul.wide.s32 	%rd43, %r19, 4;
	add.s64 	%rd44, %rd37, %rd43;
	ld.global.f32 	%f57, [%rd44];
	fma.rn.f32 	%f67, %f56, %f57, %f55;
	add.s32 	%r39, %r39, 2;
$L__BB0_11:
	and.b32  	%r32, %r18, 1;
	setp.eq.b32 	%p11, %r32, 1;
	not.pred 	%p12, %p11;
	@%p12 bra 	$L__BB0_13;
	add.s32 	%r33, %r39, %r3;
	mul.wide.u32 	%rd45, %r33, 4;
	add.s64 	%rd46, %rd2, %rd45;
	ld.global.f32 	%f58, [%rd46];
	mad.lo.s32 	%r34, %r39, %r19, %r2;
	mul.wide.s32 	%rd47, %r34, 4;
	add.s64 	%rd48, %rd1, %rd47;
	ld.global.f32 	%f59, [%rd48];
	fma.rn.f32 	%f67, %f58, %f59, %f67;
$L__BB0_13:
	mad.lo.s32 	%r35, %r19, %r1, %r2;
	cvta.to.global.u64 	%rd49, %rd6;
	mul.wide.s32 	%rd50, %r35, 4;
	add.s64 	%rd51, %rd49, %rd50;
	st.global.f32 	[%rd51], %f67;
$L__BB0_14:
	ret;

}
	// .globl	_Z14matrixMul1DRowPKfS0_Pfiii
.visible .entry _Z14matrixMul1DRowPKfS0_Pfiii(
	.param .u64 .ptr .align 1 _Z14matrixMul1DRowPKfS0_Pfiii_param_0,
	.param .u64 .ptr .align 1 _Z14matrixMul1DRowPKfS0_Pfiii_param_1,
	.param .u64 .ptr .align 1 _Z14matrixMul1DRowPKfS0_Pfiii_param_2,
	.param .u32 _Z14matrixMul1DRowPKfS0_Pfiii_param_3,
	.param .u32 _Z14matrixMul1DRowPKfS0_Pfiii_param_4,
	.param .u32 _Z14matrixMul1DRowPKfS0_Pfiii_param_5
)
{
	.reg .pred 	%p<21>;
	.reg .b32 	%r<105>;
	.reg .b32 	%f<67>;
	.reg .b64 	%rd<59>;

	ld.param.u64 	%rd7, [_Z14matrixMul1DRowPKfS0_Pfiii_param_0];
	ld.param.u64 	%rd8, [_Z14matrixMul1DRowPKfS0_Pfiii_param_1];
	ld.param.u64 	%rd9, [_Z14matrixMul1DRowPKfS0_Pfiii_param_2];
	ld.param.u32 	%r58, [_Z14matrixMul1DRowPKfS0_Pfiii_param_3];
	ld.param.u32 	%r56, [_Z14matrixMul1DRowPKfS0_Pfiii_param_4];
	ld.param.u32 	%r57, [_Z14matrixMul1DRowPKfS0_Pfiii_param_5];
	cvta.to.global.u64 	%rd1, %rd8;
	cvta.to.global.u64 	%rd2, %rd7;
	cvta.to.global.u64 	%rd3, %rd9;
	mov.u32 	%r59, %ctaid.x;
	mov.u32 	%r60, %ntid.x;
	mov.u32 	%r61, %tid.x;
	mad.lo.s32 	%r1, %r59, %r60, %r61;
	setp.ge.s32 	%p1, %r1, %r58;
	setp.lt.s32 	%p2, %r57, 1;
	or.pred  	%p3, %p1, %p2;
	@%p3 bra 	$L__BB1_26;
	setp.lt.s32 	%p4, %r56, 1;
	mul.lo.s32 	%r2, %r56, %r1;
	mul.lo.s32 	%r3, %r57, %r1;
	@%p4 bra 	$L__BB1_15;
	and.b32  	%r4, %r56, 7;
	and.b32  	%r5, %r56, 3;
	and.b32  	%r6, %r56, 2147483640;
	and.b32  	%r7, %r56, 1;
	neg.s32 	%r8, %r6;
	shl.b32 	%r9, %r57, 3;
	mul.lo.s32 	%r10, %r57, 3;
	shl.b32 	%r11, %r57, 2;
	mul.lo.s32 	%r12, %r57, 6;
	mul.lo.s32 	%r13, %r57, 7;
	mov.b32 	%r88, 0;
	mul.wide.u32 	%rd35, %r9, 4;
$L__BB1_3:
	setp.lt.u32 	%p13, %r56, 8;
	mov.f32 	%f66, 0f00000000;
	mov.b32 	%r99, 0;
	@%p13 bra 	$L__BB1_6;
	add.s32 	%r96, %r57, %r88;
	shl.b32 	%r75, %r57, 1;
	add.s32 	%r95, %r75, %r88;
	add.s32 	%r94, %r10, %r88;
	add.s32 	%r93, %r11, %r88;
	mad.lo.s32 	%r92, %r57, 5, %r88;
	add.s32 	%r91, %r12, %r88;
	add.s32 	%r90, %r13, %r88;
	mul.wide.u32 	%rd18, %r88, 4;
	add.s64 	%rd58, %rd1, %rd18;
	mov.f32 	%f66, 0f00000000;
	mov.u32 	%r89, %r2;
	mov.u32 	%r97, %r8;
$L__BB1_5:
	.pragma "nounroll";
	mul.wide.s32 	%rd19, %r89, 4;
	add.s64 	%rd20, %rd2, %rd19;
	ld.global.f32 	%f16, [%rd20];
	ld.global.f32 	%f17, [%rd58];
	fma.rn.f32 	%f18, %f16, %f17, %f66;
	ld.global.f32 	%f19, [%rd20+4];
	mul.wide.u32 	%rd21, %r96, 4;
	add.s64 	%rd22, %rd1, %rd21;
	ld.global.f32 	%f20, [%rd22];
	fma.rn.f32 	%f21, %f19, %f20, %f18;
	ld.global.f32 	%f22, [%rd20+8];
	mul.wide.u32 	%rd23, %r95, 4;
	add.s64 	%rd24, %rd1, %rd23;
	ld.global.f32 	%f23, [%rd24];
	fma.rn.f32 	%f24, %f22, %f23, %f21;
	ld.global.f32 	%f25, [%rd20+12];
	mul.wide.u32 	%rd25, %r94, 4;
	add.s64 	%rd26, %rd1, %rd25;
	ld.global.f32 	%f26, [%rd26];
	fma.rn.f32 	%f27, %f25, %f26, %f24;
	ld.global.f32 	%f28, [%rd20+16];
	mul.wide.u32 	%rd27, %r93, 4;
	add.s64 	%rd28, %rd1, %rd27;
	ld.global.f32 	%f29, [%rd28];
	fma.rn.f32 	%f30, %f28, %f29, %f27;
	ld.global.f32 	%f31, [%rd20+20];
	mul.wide.u32 	%rd29, %r92, 4;
	add.s64 	%rd30, %rd1, %rd29;
	ld.global.f32 	%f32, [%rd30];
	fma.rn.f32 	%f33, %f31, %f32, %f30;
	ld.global.f32 	%f34, [%rd20+24];
	mul.wide.u32 	%rd31, %r91, 4;
	add.s64 	%rd32, %rd1, %rd31;
	ld.global.f32 	%f35, [%rd32];
	fma.rn.f32 	%f36, %f34, %f35, %f33;
	ld.global.f32 	%f37, [%rd20+28];
	mul.wide.u32 	%rd33, %r90, 4;
	add.s64 	%rd34, %rd1, %rd33;
	ld.global.f32 	%f38, [%rd34];
	fma.rn.f32 	%f66, %f37, %f38, %f36;
	add.s32 	%r97, %r97, 8;
	add.s32 	%r96, %r96, %r9;
	add.s32 	%r95, %r95, %r9;
	add.s32 	%r94, %r94, %r9;
	add.s32 	%r93, %r93, %r9;
	add.s32 	%r92, %r92, %r9;
	add.s32 	%r91, %r91, %r9;
	add.s32 	%r90, %r90, %r9;
	add.s64 	%rd58, %rd58, %rd35;
	add.s32 	%r89, %r89, 8;
	setp.ne.s32 	%p14, %r97, 0;
	mov.u32 	%r99, %r6;
	@%p14 bra 	$L__BB1_5;
$L__BB1_6:
	setp.eq.s32 	%p15, %r4, 0;
	@%p15 bra 	$L__BB1_14;
	add.s32 	%r76, %r4, -1;
	setp.lt.u32 	%p16, %r76, 3;
	@%p16 bra 	$L__BB1_9;
	add.s32 	%r77, %r99, %r2;
	mul.wide.s32 	%rd36, %r77, 4;
	add.s64 	%rd37, %rd2, %rd36;
	ld.global.f32 	%f40, [%rd37];
	mad.lo.s32 	%r78, %r99, %r57, %r88;
	mul.wide.u32 	%rd38, %r78, 4;
	add.s64 	%rd39, %rd1, %rd38;
	ld.global.f32 	%f41, [%rd39];
	fma.rn.f32 	%f42, %f40, %f41, %f66;
	ld.global.f32 	%f43, [%rd37+4];
	add.s32 	%r79, %r78, %r57;
	mul.wide.u32 	%rd40, %r79, 4;
	add.s64 	%rd41, %rd1, %rd40;
	ld.global.f32 	%f44, [%rd41];
	fma.rn.f32 	%f45, %f43, %f44, %f42;
	ld.global.f32 	%f46, [%rd37+8];
	add.s32 	%r80, %r79, %r57;
	mul.wide.u32 	%rd42, %r80, 4;
	add.s64 	%rd43, %rd1, %rd42;
	ld.global.f32 	%f47, [%rd43];
	fma.rn.f32 	%f48, %f46, %f47, %f45;
	ld.global.f32 	%f49, [%rd37+12];
	add.s32 	%r81, %r80, %r57;
	mul.wide.u32 	%rd44, %r81, 4;
	add.s64 	%rd45, %rd1, %rd44;
	ld.global.f32 	%f50, [%rd45];
	fma.rn.f32 	%f66, %f49, %f50, %f48;
	add.s32 	%r99, %r99, 4;
$L__BB1_9:
	setp.eq.s32 	%p17, %r5, 0;
	@%p17 bra 	$L__BB1_14;
	setp.eq.s32 	%p18, %r5, 1;
	@%p18 bra 	$L__BB1_12;
	add.s32 	%r82, %r99, %r2;
	mul.wide.s32 	%rd46, %r82, 4;
	add.s64 	%rd47, %rd2, %rd46;
	ld.global.f32 	%f52, [%rd47];
	mad.lo.s32 	%r83, %r99, %r57, %r88;
	mul.wide.u32 	%rd48, %r83, 4;
	add.s64 	%rd49, %rd1, %rd48;
	ld.global.f32 	%f53, [%rd49];
	fma.rn.f32 	%f54, %f52, %f53, %f66;
	ld.global.f32 	%f55, [%rd47+4];
	add.s32 	%r84, %r83, %r57;
	mul.wide.u32 	%rd50, %r84, 4;
	add.s64 	%rd51, %rd1, %rd50;
	ld.global.f32 	%f56, [%rd51];
	fma.rn.f32 	%f66, %f55, %f56, %f54;
	add.s32 	%r99, %r99, 2;
$L__BB1_12:
	setp.eq.s32 	%p19, %r7, 0;
	@%p19 bra 	$L__BB1_14;
	add.s32 	%r85, %r99, %r2;
	mul.wide.s32 	%rd52, %r85, 4;
	add.s64 	%rd53, %rd2, %rd52;
	ld.global.f32 	%f57, [%rd53];
	mad.lo.s32 	%r86, %r99, %r57, %r88;
	mul.wide.u32 	%rd54, %r86, 4;
	add.s64 	%rd55, %rd1, %rd54;
	ld.global.f32 	%f58, [%rd55];
	fma.rn.f32 	%f66, %f57, %f58, %f66;
$L__BB1_14:
	add.s32 	%r87, %r88, %r3;
	mul.wide.s32 	%rd56, %r87, 4;
	add.s64 	%rd57, %rd3, %rd56;
	st.global.f32 	[%rd57], %f66;
	add.s32 	%r88, %r88, 1;
	setp.eq.s32 	%p20, %r88, %r57;
	@%p20 bra 	$L__BB1_26;
	bra.uni 	$L__BB1_3;
$L__BB1_15:
	and.b32  	%r46, %r57, 7;
	setp.lt.u32 	%p5, %r57, 8;
	mov.b32 	%r103, 0;
	@%p5 bra 	$L__BB1_18;
	and.b32  	%r103, %r57, 2147483640;
	mov.b32 	%r101, 0;
$L__BB1_17:
	.pragma "nounroll";
	add.s32 	%r64, %r101, %r3;
	mul.wide.s32 	%rd10, %r64, 4;
	add.s64 	%rd11, %rd3, %rd10;
	mov.b32 	%r65, 0;
	st.global.u32 	[%rd11], %r65;
	st.global.u32 	[%rd11+4], %r65;
	st.global.u32 	[%rd11+8], %r65;
	st.global.u32 	[%rd11+12], %r65;
	st.global.u32 	[%rd11+16], %r65;
	st.global.u32 	[%rd11+20], %r65;
	st.global.u32 	[%rd11+24], %r65;
	st.global.u32 	[%rd11+28], %r65;
	add.s32 	%r101, %r101, 8;
	setp.ne.s32 	%p6, %r101, %r103;
	@%p6 bra 	$L__BB1_17;
$L__BB1_18:
	setp.eq.s32 	%p7, %r46, 0;
	@%p7 bra 	$L__BB1_26;
	and.b32  	%r51, %r57, 3;
	setp.lt.u32 	%p8, %r46, 4;
	@%p8 bra 	$L__BB1_21;
	add.s32 	%r66, %r103, %r3;
	mul.wide.s32 	%rd12, %r66, 4;
	add.s64 	%rd13, %rd3, %rd12;
	mov.b32 	%r67, 0;
	st.global.u32 	[%rd13], %r67;
	st.global.u32 	[%rd13+4], %r67;
	st.global.u32 	[%rd13+8], %r67;
	st.global.u32 	[%rd13+12], %r67;
	add.s32 	%r103, %r103, 4;
$L__BB1_21:
	setp.eq.s32 	%p9, %r51, 0;
	@%p9 bra 	$L__BB1_26;
	setp.eq.s32 	%p10, %r51, 1;
	@%p10 bra 	$L__BB1_24;
	add.s32 	%r68, %r103, %r3;
	mul.wide.s32 	%rd14, %r68, 4;
	add.s64 	%rd15, %rd3, %rd14;
	mov.b32 	%r69, 0;
	st.global.u32 	[%rd15], %r69;
	st.global.u32 	[%rd15+4], %r69;
	add.s32 	%r103, %r103, 2;
$L__BB1_24:
	and.b32  	%r70, %r57, 1;
	setp.eq.b32 	%p11, %r70, 1;
	not.pred 	%p12, %p11;
	@%p12 bra 	$L__BB1_26;
	add.s32 	%r71, %r103, %r3;
	mul.wide.s32 	%rd16, %r71, 4;
	add.s64 	%rd17, %rd3, %rd16;
	mov.b32 	%r72, 0;
	st.global.u32 	[%rd17], %r72;
$L__BB1_26:
	ret;

}
	// .globl	_Z14matrixMul1DColPKfS0_Pfiii
.visible .entry _Z14matrixMul1DColPKfS0_Pfiii(
	.param .u64 .ptr .align 1 _Z14matrixMul1DColPKfS0_Pfiii_param_0,
	.param .u64 .ptr .align 1 _Z14matrixMul1DColPKfS0_Pfiii_param_1,
	.param .u64 .ptr .align 1 _Z14matrixMul1DColPKfS0_Pfiii_param_2,
	.param .u32 _Z14matrixMul1DColPKfS0_Pfiii_param_3,
	.param .u32 _Z14matrixMul1DColPKfS0_Pfiii_param_4,
	.param .u32 _Z14matrixMul1DColPKfS0_Pfiii_param_5
)
{
	.reg .pred 	%p<21>;
	.reg .b32 	%r<67>;
	.reg .b32 	%f<67>;
	.reg .b64 	%rd<75>;

	ld.param.u64 	%rd7, [_Z14matrixMul1DColPKfS0_Pfiii_param_0];
	ld.param.u64 	%rd8, [_Z14matrixMul1DColPKfS0_Pfiii_param_1];
	ld.param.u64 	%rd9, [_Z14matrixMul1DColPKfS0_Pfiii_param_2];
	ld.param.u32 	%r31, [_Z14matrixMul1DColPKfS0_Pfiii_param_3];
	ld.param.u32 	%r32, [_Z14matrixMul1DColPKfS0_Pfiii_param_4];
	ld.param.u32 	%r33, [_Z14matrixMul1DColPKfS0_Pfiii_param_5];
	cvta.to.global.u64 	%rd1, %rd8;
	cvta.to.global.u64 	%rd2, %rd7;
	cvta.to.global.u64 	%rd3, %rd9;
	mov.u32 	%r34, %ctaid.x;
	mov.u32 	%r35, %ntid.x;
	mov.u32 	%r36, %tid.x;
	mad.lo.s32 	%r1, %r34, %r35, %r36;
	setp.ge.s32 	%p1, %r1, %r33;
	setp.lt.s32 	%p2, %r31, 1;
	or.pred  	%p3, %p1, %p2;
	@%p3 bra 	$L__BB2_26;
	setp.lt.s32 	%p4, %r32, 1;
	@%p4 bra 	$L__BB2_15;
	and.b32  	%r2, %r32, 7;
	add.s32 	%r3, %r2, -1;
	and.b32  	%r4, %r32, 3;
	and.b32  	%r5, %r32, 2147483640;
	and.b32  	%r6, %r32, 1;
	neg.s32 	%r7, %r5;
	shl.b32 	%r8, %r33, 3;
	mov.b32 	%r57, 0;
	mul.wide.s32 	%rd66, %r33, 4;
$L__BB2_3:
	setp.lt.u32 	%p13, %r32, 8;
	mul.lo.s32 	%r10, %r57, %r32;
	mov.f32 	%f66, 0f00000000;
	mov.b32 	%r61, 0;
	@%p13 bra 	$L__BB2_6;
	mul.wide.u32 	%rd32, %r10, 4;
	add.s64 	%rd33, %rd2, %rd32;
	add.s64 	%rd74, %rd33, 16;
	mov.f32 	%f66, 0f00000000;
	mov.u32 	%r58, %r1;
	mov.u32 	%r59, %r7;
$L__BB2_5:
	.pragma "nounroll";
	ld.global.f32 	%f16, [%rd74+-16];
	mul.wide.s32 	%rd34, %r58, 4;
	add.s64 	%rd35, %rd1, %rd34;
	ld.global.f32 	%f17, [%rd35];
	fma.rn.f32 	%f18, %f16, %f17, %f66;
	ld.global.f32 	%f19, [%rd74+-12];
	mul.wide.s32 	%rd36, %r33, 4;
	add.s64 	%rd37, %rd35, %rd36;
	ld.global.f32 	%f20, [%rd37];
	fma.rn.f32 	%f21, %f19, %f20, %f18;
	ld.global.f32 	%f22, [%rd74+-8];
	add.s64 	%rd38, %rd37, %rd36;
	ld.global.f32 	%f23, [%rd38];
	fma.rn.f32 	%f24, %f22, %f23, %f21;
	ld.global.f32 	%f25, [%rd74+-4];
	add.s64 	%rd39, %rd38, %rd36;
	ld.global.f32 	%f26, [%rd39];
	fma.rn.f32 	%f27, %f25, %f26, %f24;
	ld.global.f32 	%f28, [%rd74];
	add.s64 	%rd40, %rd39, %rd36;
	ld.global.f32 	%f29, [%rd40];
	fma.rn.f32 	%f30, %f28, %f29, %f27;
	ld.global.f32 	%f31, [%rd74+4];
	add.s64 	%rd41, %rd40, %rd36;
	ld.global.f32 	%f32, [%rd41];
	fma.rn.f32 	%f33, %f31, %f32, %f30;
	ld.global.f32 	%f34, [%rd74+8];
	add.s64 	%rd42, %rd41, %rd36;
	ld.global.f32 	%f35, [%rd42];
	fma.rn.f32 	%f36, %f34, %f35, %f33;
	ld.global.f32 	%f37, [%rd74+12];
	add.s64 	%rd43, %rd42, %rd36;
	ld.global.f32 	%f38, [%rd43];
	fma.rn.f32 	%f66, %f37, %f38, %f36;
	add.s32 	%r59, %r59, 8;
	add.s32 	%r58, %r58, %r8;
	add.s64 	%rd74, %rd74, 32;
	setp.ne.s32 	%p14, %r59, 0;
	mov.u32 	%r61, %r5;
	@%p14 bra 	$L__BB2_5;
$L__BB2_6:
	setp.eq.s32 	%p15, %r2, 0;
	@%p15 bra 	$L__BB2_14;
	setp.lt.u32 	%p16, %r3, 3;
	@%p16 bra 	$L__BB2_9;
	add.s32 	%r50, %r61, %r10;
	mul.wide.u32 	%rd44, %r50, 4;
	add.s64 	%rd45, %rd2, %rd44;
	ld.global.f32 	%f40, [%rd45];
	mad.lo.s32 	%r51, %r61, %r33, %r1;
	mul.wide.s32 	%rd46, %r51, 4;
	add.s64 	%rd47, %rd1, %rd46;
	ld.global.f32 	%f41, [%rd47];
	fma.rn.f32 	%f42, %f40, %f41, %f66;
	cvt.u64.u32 	%rd48, %r10;
	cvt.u64.u32 	%rd49, %r61;
	add.s64 	%rd50, %rd49, %rd48;
	shl.b64 	%rd51, %rd50, 2;
	add.s64 	%rd52, %rd2, %rd51;
	ld.global.f32 	%f43, [%rd52+4];
	add.s64 	%rd54, %rd47, %rd66;
	ld.global.f32 	%f44, [%rd54];
	fma.rn.f32 	%f45, %f43, %f44, %f42;
	ld.global.f32 	%f46, [%rd52+8];
	add.s64 	%rd55, %rd54, %rd66;
	ld.global.f32 	%f47, [%rd55];
	fma.rn.f32 	%f48, %f46, %f47, %f45;
	ld.global.f32 	%f49, [%rd52+12];
	add.s64 	%rd56, %rd55, %rd66;
	ld.global.f32 	%f50, [%rd56];
	fma.rn.f32 	%f66, %f49, %f50, %f48;
	add.s32 	%r61, %r61, 4;
$L__BB2_9:
	setp.eq.s32 	%p17, %r4, 0;
	@%p17 bra 	$L__BB2_14;
	setp.eq.s32 	%p18, %r4, 1;
	@%p18 bra 	$L__BB2_12;
	add.s32 	%r52, %r61, %r10;
	mul.wide.u32 	%rd57, %r52, 4;
	add.s64 	%rd58, %rd2, %rd57;
	ld.global.f32 	%f52, [%rd58];
	mad.lo.s32 	%r53, %r61, %r33, %r1;
	mul.wide.s32 	%rd59, %r53, 4;
	add.s64 	%rd60, %rd1, %rd59;
	ld.global.f32 	%f53, [%rd60];
	fma.rn.f32 	%f54, %f52, %f53, %f66;
	cvt.u64.u32 	%rd61, %r10;
	cvt.u64.u32 	%rd62, %r61;
	add.s64 	%rd63, %rd62, %rd61;
	shl.b64 	%rd64, %rd63, 2;
	add.s64 	%rd65, %rd2, %rd64;
	ld.global.f32 	%f55, [%rd65+4];
	add.s64 	%rd67, %rd60, %rd66;
	ld.global.f32 	%f56, [%rd67];
	fma.rn.f32 	%f66, %f55, %f56, %f54;
	add.s32 	%r61, %r61, 2;
$L__BB2_12:
	setp.eq.s32 	%p19, %r6, 0;
	@%p19 bra 	$L__BB2_14;
	add.s32 	%r54, %r61, %r10;
	mul.wide.u32 	%rd68, %r54, 4;
	add.s64 	%rd69, %rd2, %rd68;
	ld.global.f32 	%f57, [%rd69];
	mad.lo.s32 	%r55, %r61, %r33, %r1;
	mul.wide.s32 	%rd70, %r55, 4;
	add.s64 	%rd71, %rd1, %rd70;
	ld.global.f32 	%f58, [%rd71];
	fma.rn.f32 	%f66, %f57, %f58, %f66;
$L__BB2_14:
	mad.lo.s32 	%r56, %r57, %r33, %r1;
	mul.wide.s32 	%rd72, %r56, 4;
	add.s64 	%rd73, %rd3, %rd72;
	st.global.f32 	[%rd73], %f66;
	add.s32 	%r57, %r57, 1;
	setp.eq.s32 	%p20, %r57, %r31;
	@%p20 bra 	$L__BB2_26;
	bra.uni 	$L__BB2_3;
$L__BB2_15:
	and.b32  	%r21, %r31, 7;
	setp.lt.u32 	%p5, %r31, 8;
	mov.b32 	%r65, 0;
	@%p5 bra 	$L__BB2_18;
	and.b32  	%r65, %r31, 2147483640;
	mov.b32 	%r63, 0;
	mul.wide.s32 	%rd12, %r33, 4;
$L__BB2_17:
	.pragma "nounroll";
	mad.lo.s32 	%r39, %r63, %r33, %r1;
	mul.wide.s32 	%rd10, %r39, 4;
	add.s64 	%rd11, %rd3, %rd10;
	mov.b32 	%r40, 0;
	st.global.u32 	[%rd11], %r40;
	add.s64 	%rd13, %rd11, %rd12;
	st.global.u32 	[%rd13], %r40;
	add.s64 	%rd14, %rd13, %rd12;
	st.global.u32 	[%rd14], %r40;
	add.s64 	%rd15, %rd14, %rd12;
	st.global.u32 	[%rd15], %r40;
	add.s64 	%rd16, %rd15, %rd12;
	st.global.u32 	[%rd16], %r40;
	add.s64 	%rd17, %rd16, %rd12;
	st.global.u32 	[%rd17], %r40;
	add.s64 	%rd18, %rd17, %rd12;
	st.global.u32 	[%rd18], %r40;
	add.s64 	%rd19, %rd18, %rd12;
	st.global.u32 	[%rd19], %r40;
	add.s32 	%r63, %r63, 8;
	setp.ne.s32 	%p6, %r63, %r65;
	@%p6 bra 	$L__BB2_17;
$L__BB2_18:
	setp.eq.s32 	%p7, %r21, 0;
	@%p7 bra 	$L__BB2_26;
	and.b32  	%r26, %r31, 3;
	setp.lt.u32 	%p8, %r21, 4;
	@%p8 bra 	$L__BB2_21;
	mad.lo.s32 	%r41, %r65, %r33, %r1;
	mul.wide.s32 	%rd20, %r41, 4;
	add.s64 	%rd21, %rd3, %rd20;
	mov.b32 	%r42, 0;
	st.global.u32 	[%rd21], %r42;
	mul.wide.s32 	%rd22, %r33, 4;
	add.s64 	%rd23, %rd21, %rd22;
	st.global.u32 	[%rd23], %r42;
	add.s64 	%rd24, %rd23, %rd22;
	st.global.u32 	[%rd24], %r42;
	add.s64 	%rd25, %rd24, %rd22;
	st.global.u32 	[%rd25], %r42;
	add.s32 	%r65, %r65, 4;
$L__BB2_21:
	setp.eq.s32 	%p9, %r26, 0;
	@%p9 bra 	$L__BB2_26;
	setp.eq.s32 	%p10, %r26, 1;
	@%p10 bra 	$L__BB2_24;
	mad.lo.s32 	%r43, %r65, %r33, %r1;
	mul.wide.s32 	%rd26, %r43, 4;
	add.s64 	%rd27, %rd3, %rd26;
	mov.b32 	%r44, 0;
	st.global.u32 	[%rd27], %r44;
	mul.wide.s32 	%rd28, %r33, 4;
	add.s64 	%rd29, %rd27, %rd28;
	st.global.u32 	[%rd29], %r44;
	add.s32 	%r65, %r65, 2;
$L__BB2_24:
	and.b32  	%r45, %r31, 1;
	setp.eq.b32 	%p11, %r45, 1;
	not.pred 	%p12, %p11;
	@%p12 bra 	$L__BB2_26;
	mad.lo.s32 	%r46, %r65, %r33, %r1;
	mul.wide.s32 	%rd30, %r46, 4;
	add.s64 	%rd31, %rd3, %rd30;
	mov.b32 	%r47, 0;
	st.global.u32 	[%rd31], %r47;
$L__BB2_26:
	ret;

}
	// .globl	_Z13im2col_kernelPKfiiiiiiiiiiiPf
.visible .entry _Z13im2col_kernelPKfiiiiiiiiiiiPf(
	.param .u64 .ptr .align 1 _Z13im2col_kernelPKfiiiiiiiiiiiPf_param_0,
	.param .u32 _Z13im2col_kernelPKfiiiiiiiiiiiPf_param_1,
	.param .u32 _Z13im2col_kernelPKfiiiiiiiiiiiPf_param_2,
	.param .u32 _Z13im2col_kernelPKfiiiiiiiiiiiPf_param_3,
	.param .u32 _Z13im2col_kernelPKfiiiiiiiiiiiPf_param_4,
	.param .u32 _Z13im2col_kernelPKfiiiiiiiiiiiPf_param_5,
	.param .u32 _Z13im2col_kernelPKfiiiiiiiiiiiPf_param_6,
	.param .u32 _Z13im2col_kernelPKfiiiiiiiiiiiPf_param_7,
	.param .u32 _Z13im2col_kernelPKfiiiiiiiiiiiPf_param_8,
	.param .u32 _Z13im2col_kernelPKfiiiiiiiiiiiPf_param_9,
	.param .u32 _Z13im2col_kernelPKfiiiiiiiiiiiPf_param_10,
	.param .u32 _Z13im2col_kernelPKfiiiiiiiiiiiPf_param_11,
	.param .u64 .ptr .align 1 _Z13im2col_kernelPKfiiiiiiiiiiiPf_param_12
)
{
	.reg .pred 	%p<99>;
	.reg .b32 	%r<116>;
	.reg .b32 	%f<61>;
	.reg .b64 	%rd<45>;

	ld.param.u64 	%rd6, [_Z13im2col_kernelPKfiiiiiiiiiiiPf_param_0];
	ld.param.u32 	%r37, [_Z13im2col_kernelPKfiiiiiiiiiiiPf_param_1];
	ld.param.u32 	%r38, [_Z13im2col_kernelPKfiiiiiiiiiiiPf_param_2];
	ld.param.u32 	%r39, [_Z13im2col_kernelPKfiiiiiiiiiiiPf_param_3];
	ld.param.u32 	%r40, [_Z13im2col_kernelPKfiiiiiiiiiiiPf_param_4];
	ld.param.u32 	%r41, [_Z13im2col_kernelPKfiiiiiiiiiiiPf_param_5];
	ld.param.u32 	%r42, [_Z13im2col_kernelPKfiiiiiiiiiiiPf_param_6];
	ld.param.u32 	%r43, [_Z13im2col_kernelPKfiiiiiiiiiiiPf_param_7];
	ld.param.u32 	%r44, [_Z13im2col_kernelPKfiiiiiiiiiiiPf_param_8];
	ld.param.u32 	%r45, [_Z13im2col_kernelPKfiiiiiiiiiiiPf_param_9];
	ld.param.u32 	%r46, [_Z13im2col_kernelPKfiiiiiiiiiiiPf_param_10];
	ld.param.u32 	%r47, [_Z13im2col_kernelPKfiiiiiiiiiiiPf_param_11];
	ld.param.u64 	%rd7, [_Z13im2col_kernelPKfiiiiiiiiiiiPf_param_12];
	cvta.to.global.u64 	%rd1, %rd6;
	cvta.to.global.u64 	%rd2, %rd7;
	mov.u32 	%r48, %ctaid.y;
	mov.u32 	%r49, %ntid.y;
	mov.u32 	%r50, %tid.y;
	mad.lo.s32 	%r1, %r48, %r49, %r50;
	mov.u32 	%r51, %ctaid.x;
	mov.u32 	%r52, %ntid.x;
	mov.u32 	%r53, %tid.x;
	mad.lo.s32 	%r2, %r51, %r52, %r53;
	setp.ge.s32 	%p2, %r1, %r46;
	setp.ge.s32 	%p3, %r2, %r47;
	or.pred  	%p4, %p2, %p3;
	setp.lt.s32 	%p5, %r37, 1;
	or.pred  	%p6, %p4, %p5;
	@%p6 bra 	$L__BB3_47;
	mul.lo.s32 	%r54, %r42, %r1;
	sub.s32 	%r3, %r54, %r44;
	mul.lo.s32 	%r55, %r43, %r2;
	sub.s32 	%r4, %r55, %r45;
	min.s32 	%r56, %r40, %r41;
	setp.lt.s32 	%p7, %r56, 1;
	@%p7 bra 	$L__BB3_47;
	and.b32  	%r5, %r41, 7;
	and.b32  	%r6, %r41, 2147483640;
	mov.b32 	%r110, 0;
$L__BB3_3:
	mul.lo.s32 	%r8, %r110, %r40;
	mov.b32 	%r111, 0;
$L__BB3_4:
	setp.lt.u32 	%p8, %r41, 8;
	add.s32 	%r60, %r111, %r3;
	add.s32 	%r61, %r111, %r8;
	mul.lo.s32 	%r10, %r61, %r41;
	setp.gt.s32 	%p9, %r60, -1;
	setp.lt.s32 	%p10, %r60, %r38;
	and.pred  	%p1, %p9, %p10;
	mad.lo.s32 	%r62, %r110, %r38, %r60;
	mul.lo.s32 	%r11, %r62, %r39;
	mov.b32 	%r114, 0;
	@%p8 bra 	$L__BB3_23;
	mov.b32 	%r112, 0;
$L__BB3_6:
	.pragma "nounroll";
	add.s32 	%r13, %r112, %r4;
	setp.gt.s32 	%p11, %r13, -1;
	setp.lt.s32 	%p12, %r13, %r39;
	and.pred  	%p13, %p11, %p12;
	and.pred  	%p15, %p1, %p13;
	add.s32 	%r64, %r13, %r11;
	mul.wide.s32 	%rd8, %r64, 4;
	add.s64 	%rd3, %rd1, %rd8;
	mov.f32 	%f46, 0f00000000;
	not.pred 	%p16, %p15;
	@%p16 bra 	$L__BB3_8;
	ld.global.f32 	%f46, [%rd3];
$L__BB3_8:
	add.s32 	%r65, %r112, %r10;
	mad.lo.s32 	%r14, %r65, %r46, %r1;
	mad.lo.s32 	%r66, %r14, %r47, %r2;
	mul.wide.s32 	%rd9, %r66, 4;
	add.s64 	%rd10, %rd2, %rd9;
	st.global.f32 	[%rd10], %f46;
	add.s32 	%r67, %r13, 1;
	setp.gt.s32 	%p17, %r67, -1;
	setp.lt.s32 	%p18, %r67, %r39;
	and.pred  	%p19, %p17, %p18;
	and.pred  	%p20, %p1, %p19;
	mov.f32 	%f47, 0f00000000;
	not.pred 	%p21, %p20;
	@%p21 bra 	$L__BB3_10;
	ld.global.f32 	%f47, [%rd3+4];
$L__BB3_10:
	add.s32 	%r15, %r14, %r46;
	mad.lo.s32 	%r68, %r15, %r47, %r2;
	mul.wide.s32 	%rd11, %r68, 4;
	add.s64 	%rd12, %rd2, %rd11;
	st.global.f32 	[%rd12], %f47;
	add.s32 	%r69, %r13, 2;
	setp.gt.s32 	%p22, %r69, -1;
	setp.lt.s32 	%p23, %r69, %r39;
	and.pred  	%p24, %p22, %p23;
	and.pred  	%p25, %p1, %p24;
	mov.f32 	%f48, 0f00000000;
	not.pred 	%p26, %p25;
	@%p26 bra 	$L__BB3_12;
	ld.global.f32 	%f48, [%rd3+8];
$L__BB3_12:
	add.s32 	%r16, %r15, %r46;
	mad.lo.s32 	%r70, %r16, %r47, %r2;
	mul.wide.s32 	%rd13, %r70, 4;
	add.s64 	%rd14, %rd2, %rd13;
	st.global.f32 	[%rd14], %f48;
	add.s32 	%r71, %r13, 3;
	setp.gt.s32 	%p27, %r71, -1;
	setp.lt.s32 	%p28, %r71, %r39;
	and.pred  	%p29, %p27, %p28;
	and.pred  	%p30, %p1, %p29;
	mov.f32 	%f49, 0f00000000;
	not.pred 	%p31, %p30;
	@%p31 bra 	$L__BB3_14;
	ld.global.f32 	%f49, [%rd3+12];
$L__BB3_14:
	add.s32 	%r17, %r16, %r46;
	mad.lo.s32 	%r72, %r17, %r47, %r2;
	mul.wide.s32 	%rd15, %r72, 4;
	add.s64 	%rd16, %rd2, %rd15;
	st.global.f32 	[%rd16], %f49;
	add.s32 	%r73, %r13, 4;
	setp.gt.s32 	%p32, %r73, -1;
	setp.lt.s32 	%p33, %r73, %r39;
	and.pred  	%p34, %p32, %p33;
	and.pred  	%p35, %p1, %p34;
	mov.f32 	%f50, 0f00000000;
	not.pred 	%p36, %p35;
	@%p36 bra 	$L__BB3_16;
	ld.global.f32 	%f50, [%rd3+16];
$L__BB3_16:
	add.s32 	%r18, %r17, %r46;
	mad.lo.s32 	%r74, %r18, %r47, %r2;
	mul.wide.s32 	%rd17, %r74, 4;
	add.s64 	%rd18, %rd2, %rd17;
	st.global.f32 	[%rd18], %f50;
	add.s32 	%r75, %r13, 5;
	setp.gt.s32 	%p37, %r75, -1;
	setp.lt.s32 	%p38, %r75, %r39;
	and.pred  	%p39, %p37, %p38;
	and.pred  	%p40, %p1, %p39;
	mov.f32 	%f51, 0f00000000;
	not.pred 	%p41, %p40;
	@%p41 bra 	$L__BB3_18;
	ld.global.f32 	%f51, [%rd3+20];
$L__BB3_18:
	add.s32 	%r19, %r18, %r46;
	mad.lo.s32 	%r76, %r19, %r47, %r2;
	mul.wide.s32 	%rd19, %r76, 4;
	add.s64 	%rd20, %rd2, %rd19;
	st.global.f32 	[%rd20], %f51;
	add.s32 	%r77, %r13, 6;
	setp.gt.s32 	%p42, %r77, -1;
	setp.lt.s32 	%p43, %r77, %r39;
	and.pred  	%p44, %p42, %p43;
	and.pred  	%p45, %p1, %p44;
	mov.f32 	%f52, 0f00000000;
	not.pred 	%p46, %p45;
	@%p46 bra 	$L__BB3_20;
	ld.global.f32 	%f52, [%rd3+24];
$L__BB3_20:
	add.s32 	%r78, %r19, %r46;
	mad.lo.s32 	%r79, %r78, %r47, %r2;
	mul.wide.s32 	%rd21, %r79, 4;
	add.s64 	%rd22, %rd2, %rd21;
	st.global.f32 	[%rd22], %f52;
	add.s32 	%r80, %r13, 7;
	add.s32 	%r81, %r78, %r46;
	mul.lo.s32 	%r20, %r81, %r47;
	setp.gt.s32 	%p47, %r80, -1;
	setp.lt.s32 	%p48, %r80, %r39;
	and.pred  	%p49, %p47, %p48;
	and.pred  	%p50, %p1, %p49;
	mov.f32 	%f53, 0f00000000;
	not.pred 	%p51, %p50;
	@%p51 bra 	$L__BB3_22;
	ld.global.f32 	%f53, [%rd3+28];
$L__BB3_22:
	add.s32 	%r82, %r20, %r2;
	mul.wide.s32 	%rd23, %r82, 4;
	add.s64 	%rd24, %rd2, %rd23;
	st.global.f32 	[%rd24], %f53;
	add.s32 	%r112, %r112, 8;
	setp.ne.s32 	%p52, %r112, %r6;
	mov.u32 	%r114, %r6;
	@%p52 bra 	$L__BB3_6;
$L__BB3_23:
	setp.eq.s32 	%p53, %r5, 0;
	@%p53 bra 	$L__BB3_45;
	add.s32 	%r83, %r5, -1;
	setp.lt.u32 	%p54, %r83, 3;
	@%p54 bra 	$L__BB3_34;
	add.s32 	%r23, %r114, %r4;
	setp.gt.s32 	%p55, %r23, -1;
	setp.lt.s32 	%p56, %r23, %r39;
	and.pred  	%p57, %p55, %p56;
	and.pred  	%p59, %p1, %p57;
	add.s32 	%r84, %r23, %r11;
	mul.wide.s32 	%rd25, %r84, 4;
	add.s64 	%rd4, %rd1, %rd25;
	mov.f32 	%f54, 0f00000000;
	not.pred 	%p60, %p59;
	@%p60 bra 	$L__BB3_27;
	ld.global.f32 	%f54, [%rd4];
$L__BB3_27:
	add.s32 	%r85, %r114, %r10;
	mad.lo.s32 	%r24, %r85, %r46, %r1;
	mad.lo.s32 	%r86, %r24, %r47, %r2;
	mul.wide.s32 	%rd26, %r86, 4;
	add.s64 	%rd27, %rd2, %rd26;
	st.global.f32 	[%rd27], %f54;
	add.s32 	%r87, %r23, 1;
	setp.gt.s32 	%p61, %r87, -1;
	setp.lt.s32 	%p62, %r87, %r39;
	and.pred  	%p63, %p61, %p62;
	and.pred  	%p64, %p1, %p63;
	mov.f32 	%f55, 0f00000000;
	not.pred 	%p65, %p64;
	@%p65 bra 	$L__BB3_29;
	ld.global.f32 	%f55, [%rd4+4];
$L__BB3_29:
	add.s32 	%r25, %r24, %r46;
	mad.lo.s32 	%r88, %r25, %r47, %r2;
	mul.wide.s32 	%rd28, %r88, 4;
	add.s64 	%rd29, %rd2, %rd28;
	st.global.f32 	[%rd29], %f55;
	add.s32 	%r89, %r23, 2;
	setp.gt.s32 	%p66, %r89, -1;
	setp.lt.s32 	%p67, %r89, %r39;
	and.pred  	%p68, %p66, %p67;
	and.pred  	%p69, %p1, %p68;
	mov.f32 	%f56, 0f00000000;
	not.pred 	%p70, %p69;
	@%p70 bra 	$L__BB3_31;
	ld.global.f32 	%f56, [%rd4+8];
$L__BB3_31:
	add.s32 	%r90, %r25, %r46;
	mad.lo.s32 	%r91, %r90, %r47, %r2;
	mul.wide.s32 	%rd30, %r91, 4;
	add.s64 	%rd31, %rd2, %rd30;
	st.global.f32 	[%rd31], %f56;
	add.s32 	%r92, %r23, 3;
	add.s32 	%r93, %r90, %r46;
	mul.lo.s32 	%r26, %r93, %r47;
	setp.gt.s32 	%p71, %r92, -1;
	setp.lt.s32 	%p72, %r92, %r39;
	and.pred  	%p73, %p71, %p72;
	and.pred  	%p74, %p1, %p73;
	mov.f32 	%f57, 0f00000000;
	not.pred 	%p75, %p74;
	@%p75 bra 	$L__BB3_33;
	ld.global.f32 	%f57, [%rd4+12];
$L__BB3_33:
	add.s32 	%r94, %r26, %r2;
	mul.wide.s32 	%rd32, %r94, 4;
	add.s64 	%rd33, %rd2, %rd32;
	st.global.f32 	[%rd33], %f57;
	add.s32 	%r114, %r114, 4;
$L__BB3_34:
	and.b32  	%r95, %r41, 3;
	setp.eq.s32 	%p76, %r95, 0;
	@%p76 bra 	$L__BB3_45;
	setp.eq.s32 	%p77, %r95, 1;
	@%p77 bra 	$L__BB3_41;
	add.s32 	%r29, %r114, %r4;
	setp.gt.s32 	%p78, %r29, -1;
	setp.lt.s32 	%p79, %r29, %r39;
	and.pred  	%p80, %p78, %p79;
	and.pred  	%p82, %p1, %p80;
	add.s32 	%r96, %r29, %r11;
	mul.wide.s32 	%rd34, %r96, 4;
	add.s64 	%rd5, %rd1, %rd34;
	mov.f32 	%f58, 0f00000000;
	not.pred 	%p83, %p82;
	@%p83 bra 	$L__BB3_38;
	ld.global.f32 	%f58, [%rd5];
$L__BB3_38:
	add.s32 	%r97, %r114, %r10;
	mad.lo.s32 	%r98, %r97, %r46, %r1;
	mad.lo.s32 	%r99, %r98, %r47, %r2;
	mul.wide.s32 	%rd35, %r99, 4;
	add.s64 	%rd36, %rd2, %rd35;
	st.global.f32 	[%rd36], %f58;
	add.s32 	%r100, %r29, 1;
	add.s32 	%r101, %r98, %r46;
	mul.lo.s32 	%r30, %r101, %r47;
	setp.gt.s32 	%p84, %r100, -1;
	setp.lt.s32 	%p85, %r100, %r39;
	and.pred  	%p86, %p84, %p85;
	and.pred  	%p87, %p1, %p86;
	mov.f32 	%f59, 0f00000000;
	not.pred 	%p88, %p87;
	@%p88 bra 	$L__BB3_40;
	mul.wide.s32 	%rd37, %r96, 4;
	add.s64 	%rd38, %rd1, %rd37;
	ld.global.f32 	%f59, [%rd38+4];
$L__BB3_40:
	add.s32 	%r104, %r30, %r2;
	mul.wide.s32 	%rd39, %r104, 4;
	add.s64 	%rd40, %rd2, %rd39;
	st.global.f32 	[%rd40], %f59;
	add.s32 	%r114, %r114, 2;
$L__BB3_41:
	and.b32  	%r105, %r41, 1;
	setp.eq.b32 	%p89, %r105, 1;
	not.pred 	%p90, %p89;
	@%p90 bra 	$L__BB3_45;
	add.s32 	%r33, %r114, %r4;
	add.s32 	%r106, %r114, %r10;
	mad.lo.s32 	%r107, %r106, %r46, %r1;
	mul.lo.s32 	%r34, %r107, %r47;
	setp.gt.s32 	%p91, %r33, -1;
	setp.lt.s32 	%p92, %r33, %r39;
	and.pred  	%p93, %p91, %p92;
	and.pred  	%p95, %p1, %p93;
	mov.f32 	%f60, 0f00000000;
	not.pred 	%p96, %p95;
	@%p96 bra 	$L__BB3_44;
	add.s32 	%r108, %r33, %r11;
	mul.wide.s32 	%rd41, %r108, 4;
	add.s64 	%rd42, %rd1, %rd41;
	ld.global.f32 	%f60, [%rd42];
$L__BB3_44:
	add.s32 	%r109, %r34, %r2;
	mul.wide.s32 	%rd43, %r109, 4;
	add.s64 	%rd44, %rd2, %rd43;
	st.global.f32 	[%rd44], %f60;
$L__BB3_45:
	add.s32 	%r111, %r111, 1;
	setp.ne.s32 	%p97, %r111, %r40;
	@%p97 bra 	$L__BB3_4;
	add.s32 	%r110, %r110, 1;
	setp.ne.s32 	%p98, %r110, %r37;
	@%p98 bra 	$L__BB3_3;
$L__BB3_47:
	ret;

}
	// .globl	_Z15matrixMulSharedILi16EEvPKfS1_Pfiii
.visible .entry _Z15matrixMulSharedILi16EEvPKfS1_Pfiii(
	.param .u64 .ptr .align 1 _Z15matrixMulSharedILi16EEvPKfS1_Pfiii_param_0,
	.param .u64 .ptr .align 1 _Z15matrixMulSharedILi16EEvPKfS1_Pfiii_param_1,
	.param .u64 .ptr .align 1 _Z15matrixMulSharedILi16EEvPKfS1_Pfiii_param_2,
	.param .u32 _Z15matrixMulSharedILi16EEvPKfS1_Pfiii_param_3,
	.param .u32 _Z15matrixMulSharedILi16EEvPKfS1_Pfiii_param_4,
	.param .u32 _Z15matrixMulSharedILi16EEvPKfS1_Pfiii_param_5
)
{
	.reg .pred 	%p<16>;
	.reg .b32 	%r<43>;
	.reg .b32 	%f<65>;
	.reg .b64 	%rd<13>;
	// demoted variable
	.shared .align 4 .b8 _ZZ15matrixMulSharedILi16EEvPKfS1_PfiiiE2As[1024];
	// demoted variable
	.shared .align 4 .b8 _ZZ15matrixMulSharedILi16EEvPKfS1_PfiiiE2Bs[1024];
	ld.param.u64 	%rd3, [_Z15matrixMulSharedILi16EEvPKfS1_Pfiii_param_0];
	ld.param.u64 	%rd4, [_Z15matrixMulSharedILi16EEvPKfS1_Pfiii_param_1];
	ld.param.u64 	%rd5, [_Z15matrixMulSharedILi16EEvPKfS1_Pfiii_param_2];
	ld.param.u32 	%r24, [_Z15matrixMulSharedILi16EEvPKfS1_Pfiii_param_3];
	ld.param.u32 	%r25, [_Z15matrixMulSharedILi16EEvPKfS1_Pfiii_param_4];
	ld.param.u32 	%r26, [_Z15matrixMulSharedILi16EEvPKfS1_Pfiii_param_5];
	mov.u32 	%r27, %ctaid.x;
	mov.u32 	%r28, %ctaid.y;
	mov.u32 	%r38, %tid.x;
	mov.u32 	%r40, %tid.y;
	shl.b32 	%r29, %r28, 4;
	add.s32 	%r3, %r29, %r40;
	shl.b32 	%r4, %r27, 4;
	add.s32 	%r5, %r4, %r38;
	setp.lt.s32 	%p2, %r25, 1;
	mov.f32 	%f63, 0f00000000;
	@%p2 bra 	$L__BB4_9;
	add.s32 	%r30, %r25, 15;
	shr.u32 	%r31, %r30, 4;
	setp.lt.s32 	%p3, %r3, %r24;
	shl.b32 	%r32, %r40, 6;
	mov.u32 	%r33, _ZZ15matrixMulSharedILi16EEvPKfS1_PfiiiE2As;
	add.s32 	%r6, %r33, %r32;
	shl.b32 	%r34, %r38, 2;
	add.s32 	%r7, %r6, %r34;
	setp.lt.s32 	%p4, %r5, %r26;
	mov.u32 	%r35, _ZZ15matrixMulSharedILi16EEvPKfS1_PfiiiE2Bs;
	add.s32 	%r9, %r35, %r34;
	add.s32 	%r8, %r9, %r32;
	and.pred  	%p1, %p3, %p4;
	neg.s32 	%r42, %r31;
	mad.lo.s32 	%r36, %r40, %r26, %r38;
	add.s32 	%r41, %r36, %r4;
	shl.b32 	%r12, %r26, 4;
	mad.lo.s32 	%r39, %r25, %r3, %r38;
	cvta.to.global.u64 	%rd1, %rd3;
	cvta.to.global.u64 	%rd2, %rd4;
	mov.f32 	%f63, 0f00000000;
	not.pred 	%p11, %p1;
$L__BB4_2:
	setp.ge.s32 	%p5, %r3, %r24;
	setp.ge.s32 	%p6, %r38, %r25;
	mov.f32 	%f61, 0f00000000;
	or.pred  	%p7, %p5, %p6;
	@%p7 bra 	$L__BB4_4;
	mul.wide.u32 	%rd6, %r39, 4;
	add.s64 	%rd7, %rd1, %rd6;
	ld.global.f32 	%f61, [%rd7];
$L__BB4_4:
	setp.ge.s32 	%p8, %r5, %r26;
	st.shared.f32 	[%r7], %f61;
	setp.ge.s32 	%p9, %r40, %r25;
	mov.f32 	%f62, 0f00000000;
	or.pred  	%p10, %p9, %p8;
	@%p10 bra 	$L__BB4_6;
	mul.wide.s32 	%rd8, %r41, 4;
	add.s64 	%rd9, %rd2, %rd8;
	ld.global.f32 	%f62, [%rd9];
$L__BB4_6:
	st.shared.f32 	[%r8], %f62;
	bar.sync 	0;
	@%p11 bra 	$L__BB4_8;
	ld.shared.f32 	%f13, [%r6];
	ld.shared.f32 	%f14, [%r9];
	fma.rn.f32 	%f15, %f13, %f14, %f63;
	ld.shared.f32 	%f16, [%r6+4];
	ld.shared.f32 	%f17, [%r9+64];
	fma.rn.f32 	%f18, %f16, %f17, %f15;
	ld.shared.f32 	%f19, [%r6+8];
	ld.shared.f32 	%f20, [%r9+128];
	fma.rn.f32 	%f21, %f19, %f20, %f18;
	ld.shared.f32 	%f22, [%r6+12];
	ld.shared.f32 	%f23, [%r9+192];
	fma.rn.f32 	%f24, %f22, %f23, %f21;
	ld.shared.f32 	%f25, [%r6+16];
	ld.shared.f32 	%f26, [%r9+256];
	fma.rn.f32 	%f27, %f25, %f26, %f24;
	ld.shared.f32 	%f28, [%r6+20];
	ld.shared.f32 	%f29, [%r9+320];
	fma.rn.f32 	%f30, %f28, %f29, %f27;
	ld.shared.f32 	%f31, [%r6+24];
	ld.shared.f32 	%f32, [%r9+384];
	fma.rn.f32 	%f33, %f31, %f32, %f30;
	ld.shared.f32 	%f34, [%r6+28];
	ld.shared.f32 	%f35, [%r9+448];
	fma.rn.f32 	%f36, %f34, %f35, %f33;
	ld.shared.f32 	%f37, [%r6+32];
	ld.shared.f32 	%f38, [%r9+512];
	fma.rn.f32 	%f39, %f37, %f38, %f36;
	ld.shared.f32 	%f40, [%r6+36];
	ld.shared.f32 	%f41, [%r9+576];
	fma.rn.f32 	%f42, %f40, %f41, %f39;
	ld.shared.f32 	%f43, [%r6+40];
	ld.shared.f32 	%f44, [%r9+640];
	fma.rn.f32 	%f45, %f43, %f44, %f42;
	ld.shared.f32 	%f46, [%r6+44];
	ld.shared.f32 	%f47, [%r9+704];
	fma.rn.f32 	%f48, %f46, %f47, %f45;
	ld.shared.f32 	%f49, [%r6+48];
	ld.shared.f32 	%f50, [%r9+768];
	fma.rn.f32 	%f51, %f49, %f50, %f48;
	ld.shared.f32 	%f52, [%r6+52];
	ld.shared.f32 	%f53, [%r9+832];
	fma.rn.f32 	%f54, %f52, %f53, %f51;
	ld.shared.f32 	%f55, [%r6+56];
	ld.shared.f32 	%f56, [%r9+896];
	fma.rn.f32 	%f57, %f55, %f56, %f54;
	ld.shared.f32 	%f58, [%r6+60];
	ld.shared.f32 	%f59, [%r9+960];
	fma.rn.f32 	%f63, %f58, %f59, %f57;
$L__BB4_8:
	bar.sync 	0;
	add.s32 	%r42, %r42, 1;
	setp.ne.s32 	%p12, %r42, 0;
	add.s32 	%r41, %r41, %r12;
	add.s32 	%r40, %r40, 16;
	add.s32 	%r39, %r39, 16;
	add.s32 	%r38, %r38, 16;
	@%p12 bra 	$L__BB4_2;
$L__BB4_9:
	setp.ge.s32 	%p13, %r3, %r24;
	setp.ge.s32 	%p14, %r5, %r26;
	or.pred  	%p15, %p13, %p14;
	@%p15 bra 	$L__BB4_11;
	mad.lo.s32 	%r37, %r26, %r3, %r5;
	cvta.to.global.u64 	%rd10, %rd5;
	mul.wide.u32 	%rd11, %r37, 4;
	add.s64 	%rd12, %rd10, %rd11;
	st.global.f32 	[%rd12], %f63;
$L__BB4_11:
	ret;

}
	// .globl	_Z15matrixMulSharedILi32EEvPKfS1_Pfiii
.visible .entry _Z15matrixMulSharedILi32EEvPKfS1_Pfiii(
	.param .u64 .ptr .align 1 _Z15matrixMulSharedILi32EEvPKfS1_Pfiii_param_0,
	.param .u64 .ptr .align 1 _Z15matrixMulSharedILi32EEvPKfS1_Pfiii_param_1,
	.param .u64 .ptr .align 1 _Z15matrixMulSharedILi32EEvPKfS1_Pfiii_param_2,
	.param .u32 _Z15matrixMulSharedILi32EEvPKfS1_Pfiii_param_3,
	.param .u32 _Z15matrixMulSharedILi32EEvPKfS1_Pfiii_param_4,
	.param .u32 _Z15matrixMulSharedILi32EEvPKfS1_Pfiii_param_5
)
{
	.reg .pred 	%p<16>;
	.reg .b32 	%r<43>;
	.reg .b32 	%f<113>;
	.reg .b64 	%rd<13>;
	// demoted variable
	.shared .align 4 .b8 _ZZ15matrixMulSharedILi32EEvPKfS1_PfiiiE2As[4096];
	// demoted variable
	.shared .align 4 .b8 _ZZ15matrixMulSharedILi32EEvPKfS1_PfiiiE2Bs[4096];
	ld.param.u64 	%rd3, [_Z15matrixMulSharedILi32EEvPKfS1_Pfiii_param_0];
	ld.param.u64 	%rd4, [_Z15matrixMulSharedILi32EEvPKfS1_Pfiii_param_1];
	ld.param.u64 	%rd5, [_Z15matrixMulSharedILi32EEvPKfS1_Pfiii_param_2];
	ld.param.u32 	%r24, [_Z15matrixMulSharedILi32EEvPKfS1_Pfiii_param_3];
	ld.param.u32 	%r25, [_Z15matrixMulSharedILi32EEvPKfS1_Pfiii_param_4];
	ld.param.u32 	%r26, [_Z15matrixMulSharedILi32EEvPKfS1_Pfiii_param_5];
	mov.u32 	%r27, %ctaid.x;
	mov.u32 	%r28, %ctaid.y;
	mov.u32 	%r38, %tid.x;
	mov.u32 	%r40, %tid.y;
	shl.b32 	%r29, %r28, 5;
	add.s32 	%r3, %r29, %r40;
	shl.b32 	%r4, %r27, 5;
	add.s32 	%r5, %r4, %r38;
	setp.lt.s32 	%p2, %r25, 1;
	mov.f32 	%f111, 0f00000000;
	@%p2 bra 	$L__BB5_9;
	add.s32 	%r30, %r25, 31;
	shr.u32 	%r31, %r30, 5;
	setp.lt.s32 	%p3, %r3, %r24;
	shl.b32 	%r32, %r40, 7;
	mov.u32 	%r33, _ZZ15matrixMulSharedILi32EEvPKfS1_PfiiiE2As;
	add.s32 	%r6, %r33, %r32;
	shl.b32 	%r34, %r38, 2;
	add.s32 	%r7, %r6, %r34;
	setp.lt.s32 	%p4, %r5, %r26;
	mov.u32 	%r35, _ZZ15matrixMulSharedILi32EEvPKfS1_PfiiiE2Bs;
	add.s32 	%r9, %r35, %r34;
	add.s32 	%r8, %r9, %r32;
	and.pred  	%p1, %p3, %p4;
	neg.s32 	%r42, %r31;
	mad.lo.s32 	%r36, %r40, %r26, %r38;
	add.s32 	%r41, %r36, %r4;
	shl.b32 	%r12, %r26, 5;
	mad.lo.s32 	%r39, %r25, %r3, %r38;
	cvta.to.global.u64 	%rd1, %rd3;
	cvta.to.global.u64 	%rd2, %rd4;
	mov.f32 	%f111, 0f00000000;
	not.pred 	%p11, %p1;
$L__BB5_2:
	setp.ge.s32 	%p5, %r3, %r24;
	setp.ge.s32 	%p6, %r38, %r25;
	mov.f32 	%f109, 0f00000000;
	or.pred  	%p7, %p5, %p6;
	@%p7 bra 	$L__BB5_4;
	mul.wide.u32 	%rd6, %r39, 4;
	add.s64 	%rd7, %rd1, %rd6;
	ld.global.f32 	%f109, [%rd7];
$L__BB5_4:
	setp.ge.s32 	%p8, %r5, %r26;
	st.shared.f32 	[%r7], %f109;
	setp.ge.s32 	%p9, %r40, %r25;
	mov.f32 	%f110, 0f00000000;
	or.pred  	%p10, %p9, %p8;
	@%p10 bra 	$L__BB5_6;
	mul.wide.s32 	%rd8, %r41, 4;
	add.s64 	%rd9, %rd2, %rd8;
	ld.global.f32 	%f110, [%rd9];
$L__BB5_6:
	st.shared.f32 	[%r8], %f110;
	bar.sync 	0;
	@%p11 bra 	$L__BB5_8;
	ld.shared.f32 	%f13, [%r6];
	ld.shared.f32 	%f14, [%r9];
	fma.rn.f32 	%f15, %f13, %f14, %f111;
	ld.shared.f32 	%f16, [%r6+4];
	ld.shared.f32 	%f17, [%r9+128];
	fma.rn.f32 	%f18, %f16, %f17, %f15;
	ld.shared.f32 	%f19, [%r6+8];
	ld.shared.f32 	%f20, [%r9+256];
	fma.rn.f32 	%f21, %f19, %f20, %f18;
	ld.shared.f32 	%f22, [%r6+12];
	ld.shared.f32 	%f23, [%r9+384];
	fma.rn.f32 	%f24, %f22, %f23, %f21;
	ld.shared.f32 	%f25, [%r6+16];
	ld.shared.f32 	%f26, [%r9+512];
	fma.rn.f32 	%f27, %f25, %f26, %f24;
	ld.shared.f32 	%f28, [%r6+20];
	ld.shared.f32 	%f29, [%r9+640];
	fma.rn.f32 	%f30, %f28, %f29, %f27;
	ld.shared.f32 	%f31, [%r6+24];
	ld.shared.f32 	%f32, [%r9+768];
	fma.rn.f32 	%f33, %f31, %f32, %f30;
	ld.shared.f32 	%f34, [%r6+28];
	ld.shared.f32 	%f35, [%r9+896];
	fma.rn.f32 	%f36, %f34, %f35, %f33;
	ld.shared.f32 	%f37, [%r6+32];
	ld.shared.f32 	%f38, [%r9+1024];
	fma.rn.f32 	%f39, %f37, %f38, %f36;
	ld.shared.f32 	%f40, [%r6+36];
	ld.shared.f32 	%f41, [%r9+1152];
	fma.rn.f32 	%f42, %f40, %f41, %f39;
	ld.shared.f32 	%f43, [%r6+40];
	ld.shared.f32 	%f44, [%r9+1280];
	fma.rn.f32 	%f45, %f43, %f44, %f42;
	ld.shared.f32 	%f46, [%r6+44];
	ld.shared.f32 	%f47, [%r9+1408];
	fma.rn.f32 	%f48, %f46, %f47, %f45;
	ld.shared.f32 	%f49, [%r6+48];
	ld.shared.f32 	%f50, [%r9+1536];
	fma.rn.f32 	%f51, %f49, %f50, %f48;
	ld.shared.f32 	%f52, [%r6+52];
	ld.shared.f32 	%f53, [%r9+1664];
	fma.rn.f32 	%f54, %f52, %f53, %f51;
	ld.shared.f32 	%f55, [%r6+56];
	ld.shared.f32 	%f56, [%r9+1792];
	fma.rn.f32 	%f57, %f55, %f56, %f54;
	ld.shared.f32 	%f58, [%r6+60];
	ld.shared.f32 	%f59, [%r9+1920];
	fma.rn.f32 	%f60, %f58, %f59, %f57;
	ld.shared.f32 	%f61, [%r6+64];
	ld.shared.f32 	%f62, [%r9+2048];
	fma.rn.f32 	%f63, %f61, %f62, %f60;
	ld.shared.f32 	%f64, [%r6+68];
	ld.shared.f32 	%f65, [%r9+2176];
	fma.rn.f32 	%f66, %f64, %f65, %f63;
	ld.shared.f32 	%f67, [%r6+72];
	ld.shared.f32 	%f68, [%r9+2304];
	fma.rn.f32 	%f69, %f67, %f68, %f66;
	ld.shared.f32 	%f70, [%r6+76];
	ld.shared.f32 	%f71, [%r9+2432];
	fma.rn.f32 	%f72, %f70, %f71, %f69;
	ld.shared.f32 	%f73, [%r6+80];
	ld.shared.f32 	%f74, [%r9+2560];
	fma.rn.f32 	%f75, %f73, %f74, %f72;
	ld.shared.f32 	%f76, [%r6+84];
	ld.shared.f32 	%f77, [%r9+2688];
	fma.rn.f32 	%f78, %f76, %f77, %f75;
	ld.shared.f32 	%f79, [%r6+88];
	ld.shared.f32 	%f80, [%r9+2816];
	fma.rn.f32 	%f81, %f79, %f80, %f78;
	ld.shared.f32 	%f82, [%r6+92];
	ld.shared.f32 	%f83, [%r9+2944];
	fma.rn.f32 	%f84, %f82, %f83, %f81;
	ld.shared.f32 	%f85, [%r6+96];
	ld.shared.f32 	%f86, [%r9+3072];
	fma.rn.f32 	%f87, %f85, %f86, %f84;
	ld.shared.f32 	%f88, [%r6+100];
	ld.shared.f32 	%f89, [%r9+3200];
	fma.rn.f32 	%f90, %f88, %f89, %f87;
	ld.shared.f32 	%f91, [%r6+104];
	ld.shared.f32 	%f92, [%r9+3328];
	fma.rn.f32 	%f93, %f91, %f92, %f90;
	ld.shared.f32 	%f94, [%r6+108];
	ld.shared.f32 	%f95, [%r9+3456];
	fma.rn.f32 	%f96, %f94, %f95, %f93;
	ld.shared.f32 	%f97, [%r6+112];
	ld.shared.f32 	%f98, [%r9+3584];
	fma.rn.f32 	%f99, %f97, %f98, %f96;
	ld.shared.f32 	%f100, [%r6+116];
	ld.shared.f32 	%f101, [%r9+3712];
	fma.rn.f32 	%f102, %f100, %f101, %f99;
	ld.shared.f32 	%f103, [%r6+120];
	ld.shared.f32 	%f104, [%r9+3840];
	fma.rn.f32 	%f105, %f103, %f104, %f102;
	ld.shared.f32 	%f106, [%r6+124];
	ld.shared.f32 	%f107, [%r9+3968];
	fma.rn.f32 	%f111, %f106, %f107, %f105;
$L__BB5_8:
	bar.sync 	0;
	add.s32 	%r42, %r42, 1;
	setp.ne.s32 	%p12, %r42, 0;
	add.s32 	%r41, %r41, %r12;
	add.s32 	%r40, %r40, 32;
	add.s32 	%r39, %r39, 32;
	add.s32 	%r38, %r38, 32;
	@%p12 bra 	$L__BB5_2;
$L__BB5_9:
	setp.ge.s32 	%p13, %r3, %r24;
	setp.ge.s32 	%p14, %r5, %r26;
	or.pred  	%p15, %p13, %p14;
	@%p15 bra 	$L__BB5_11;
	mad.lo.s32 	%r37, %r26, %r3, %r5;
	cvta.to.global.u64 	%rd10, %rd5;
	mul.wide.u32 	%rd11, %r37, 4;
	add.s64 	%rd12, %rd10, %rd11;
	st.global.f32 	[%rd12], %f111;
$L__BB5_11:
	ret;

}
	// .globl	_Z15matrixMulSharedILi64EEvPKfS1_Pfiii
.visible .entry _Z15matrixMulSharedILi64EEvPKfS1_Pfiii(
	.param .u64 .ptr .align 1 _Z15matrixMulSharedILi64EEvPKfS1_Pfiii_param_0,
	.param .u64 .ptr .align 1 _Z15matrixMulSharedILi64EEvPKfS1_Pfiii_param_1,
	.param .u64 .ptr .align 1 _Z15matrixMulSharedILi64EEvPKfS1_Pfiii_param_2,
	.param .u32 _Z15matrixMulSharedILi64EEvPKfS1_Pfiii_param_3,
	.param .u32 _Z15matrixMulSharedILi64EEvPKfS1_Pfiii_param_4,
	.param .u32 _Z15matrixMulSharedILi64EEvPKfS1_Pfiii_param_5
)
{
	.reg .pred 	%p<16>;
	.reg .b32 	%r<43>;
	.reg .b32 	%f<209>;
	.reg .b64 	%rd<13>;
	// demoted variable
	.shared .align 4 .b8 _ZZ15matrixMulSharedILi64EEvPKfS1_PfiiiE2As[16384];
	// demoted variable
	.shared .align 4 .b8 _ZZ15matrixMulSharedILi64EEvPKfS1_PfiiiE2Bs[16384];
	ld.param.u64 	%rd3, [_Z15matrixMulSharedILi64EEvPKfS1_Pfiii_param_0];
	ld.param.u64 	%rd4, [_Z15matrixMulSharedILi64EEvPKfS1_Pfiii_param_1];
	ld.param.u64 	%rd5, [_Z15matrixMulSharedILi64EEvPKfS1_Pfiii_param_2];
	ld.param.u32 	%r24, [_Z15matrixMulSharedILi64EEvPKfS1_Pfiii_param_3];
	ld.param.u32 	%r25, [_Z15matrixMulSharedILi64EEvPKfS1_Pfiii_param_4];
	ld.param.u32 	%r26, [_Z15matrixMulSharedILi64EEvPKfS1_Pfiii_param_5];
	mov.u32 	%r27, %ctaid.x;
	mov.u32 	%r28, %ctaid.y;
	mov.u32 	%r38, %tid.x;
	mov.u32 	%r40, %tid.y;
	shl.b32 	%r29, %r28, 6;
	add.s32 	%r3, %r29, %r40;
	shl.b32 	%r4, %r27, 6;
	add.s32 	%r5, %r4, %r38;
	setp.lt.s32 	%p2, %r25, 1;
	mov.f32 	%f207, 0f00000000;
	@%p2 bra 	$L__BB6_9;
	add.s32 	%r30, %r25, 63;
	shr.u32 	%r31, %r30, 6;
	setp.lt.s32 	%p3, %r3, %r24;
	shl.b32 	%r32, %r40, 8;
	mov.u32 	%r33, _ZZ15matrixMulSharedILi64EEvPKfS1_PfiiiE2As;
	add.s32 	%r6, %r33, %r32;
	shl.b32 	%r34, %r38, 2;
	add.s32 	%r7, %r6, %r34;
	setp.lt.s32 	%p4, %r5, %r26;
	mov.u32 	%r35, _ZZ15matrixMulSharedILi64EEvPKfS1_PfiiiE2Bs;
	add.s32 	%r9, %r35, %r34;
	add.s32 	%r8, %r9, %r32;
	and.pred  	%p1, %p3, %p4;
	neg.s32 	%r42, %r31;
	mad.lo.s32 	%r36, %r40, %r26, %r38;
	add.s32 	%r41, %r36, %r4;
	shl.b32 	%r12, %r26, 6;
	mad.lo.s32 	%r39, %r25, %r3, %r38;
	cvta.to.global.u64 	%rd1, %rd3;
	cvta.to.global.u64 	%rd2, %rd4;
	mov.f32 	%f207, 0f00000000;
	not.pred 	%p11, %p1;
$L__BB6_2:
	setp.ge.s32 	%p5, %r3, %r24;
	setp.ge.s32 	%p6, %r38, %r25;
	mov.f32 	%f205, 0f00000000;
	or.pred  	%p7, %p5, %p6;
	@%p7 bra 	$L__BB6_4;
	mul.wide.u32 	%rd6, %r39, 4;
	add.s64 	%rd7, %rd1, %rd6;
	ld.global.f32 	%f205, [%rd7];
$L__BB6_4:
	setp.ge.s32 	%p8, %r5, %r26;
	st.shared.f32 	[%r7], %f205;
	setp.ge.s32 	%p9, %r40, %r25;
	mov.f32 	%f206, 0f00000000;
	or.pred  	%p10, %p9, %p8;
	@%p10 bra 	$L__BB6_6;
	mul.wide.s32 	%rd8, %r41, 4;
	add.s64 	%rd9, %rd2, %rd8;
	ld.global.f32 	%f206, [%rd9];
$L__BB6_6:
	st.shared.f32 	[%r8], %f206;
	bar.sync 	0;
	@%p11 bra 	$L__BB6_8;
	ld.shared.f32 	%f13, [%r6];
	ld.shared.f32 	%f14, [%r9];
	fma.rn.f32 	%f15, %f13, %f14, %f207;
	ld.shared.f32 	%f16, [%r6+4];
	ld.shared.f32 	%f17, [%r9+256];
	fma.rn.f32 	%f18, %f16, %f17, %f15;
	ld.shared.f32 	%f19, [%r6+8];
	ld.shared.f32 	%f20, [%r9+512];
	fma.rn.f32 	%f21, %f19, %f20, %f18;
	ld.shared.f32 	%f22, [%r6+12];
	ld.shared.f32 	%f23, [%r9+768];
	fma.rn.f32 	%f24, %f22, %f23, %f21;
	ld.shared.f32 	%f25, [%r6+16];
	ld.shared.f32 	%f26, [%r9+1024];
	fma.rn.f32 	%f27, %f25, %f26, %f24;
	ld.shared.f32 	%f28, [%r6+20];
	ld.shared.f32 	%f29, [%r9+1280];
	fma.rn.f32 	%f30, %f28, %f29, %f27;
	ld.shared.f32 	%f31, [%r6+24];
	ld.shared.f32 	%f32, [%r9+1536];
	fma.rn.f32 	%f33, %f31, %f32, %f30;
	ld.shared.f32 	%f34, [%r6+28];
	ld.shared.f32 	%f35, [%r9+1792];
	fma.rn.f32 	%f36, %f34, %f35, %f33;
	ld.shared.f32 	%f37, [%r6+32];
	ld.shared.f32 	%f38, [%r9+2048];
	fma.rn.f32 	%f39, %f37, %f38, %f36;
	ld.shared.f32 	%f40, [%r6+36];
	ld.shared.f32 	%f41, [%r9+2304];
	fma.rn.f32 	%f42, %f40, %f41, %f39;
	ld.shared.f32 	%f43, [%r6+40];
	ld.shared.f32 	%f44, [%r9+2560];
	fma.rn.f32 	%f45, %f43, %f44, %f42;
	ld.shared.f32 	%f46, [%r6+44];
	ld.shared.f32 	%f47, [%r9+2816];
	fma.rn.f32 	%f48, %f46, %f47, %f45;
	ld.shared.f32 	%f49, [%r6+48];
	ld.shared.f32 	%f50, [%r9+3072];
	fma.rn.f32 	%f51, %f49, %f50, %f48;
	ld.shared.f32 	%f52, [%r6+52];
	ld.shared.f32 	%f53, [%r9+3328];
	fma.rn.f32 	%f54, %f52, %f53, %f51;
	ld.shared.f32 	%f55, [%r6+56];
	ld.shared.f32 	%f56, [%r9+3584];
	fma.rn.f32 	%f57, %f55, %f56, %f54;
	ld.shared.f32 	%f58, [%r6+60];
	ld.shared.f32 	%f59, [%r9+3840];
	fma.rn.f32 	%f60, %f58, %f59, %f57;
	ld.shared.f32 	%f61, [%r6+64];
	ld.shared.f32 	%f62, [%r9+4096];
	fma.rn.f32 	%f63, %f61, %f62, %f60;
	ld.shared.f32 	%f64, [%r6+68];
	ld.shared.f32 	%f65, [%r9+4352];
	fma.rn.f32 	%f66, %f64, %f65, %f63;
	ld.shared.f32 	%f67, [%r6+72];
	ld.shared.f32 	%f68, [%r9+4608];
	fma.rn.f32 	%f69, %f67, %f68, %f66;
	ld.shared.f32 	%f70, [%r6+76];
	ld.shared.f32 	%f71, [%r9+4864];
	fma.rn.f32 	%f72, %f70, %f71, %f69;
	ld.shared.f32 	%f73, [%r6+80];
	ld.shared.f32 	%f74, [%r9+5120];
	fma.rn.f32 	%f75, %f73, %f74, %f72;
	ld.shared.f32 	%f76, [%r6+84];
	ld.shared.f32 	%f77, [%r9+5376];
	fma.rn.f32 	%f78, %f76, %f77, %f75;
	ld.shared.f32 	%f79, [%r6+88];
	ld.shared.f32 	%f80, [%r9+5632];
	fma.rn.f32 	%f81, %f79, %f80, %f78;
	ld.shared.f32 	%f82, [%r6+92];
	ld.shared.f32 	%f83, [%r9+5888];
	fma.rn.f32 	%f84, %f82, %f83, %f81;
	ld.shared.f32 	%f85, [%r6+96];
	ld.shared.f32 	%f86, [%r9+6144];
	fma.rn.f32 	%f87, %f85, %f86, %f84;
	ld.shared.f32 	%f88, [%r6+100];
	ld.shared.f32 	%f89, [%r9+6400];
	fma.rn.f32 	%f90, %f88, %f89, %f87;
	ld.shared.f32 	%f91, [%r6+104];
	ld.shared.f32 	%f92, [%r9+6656];
	fma.rn.f32 	%f93, %f91, %f92, %f90;
	ld.shared.f32 	%f94, [%r6+108];
	ld.shared.f32 	%f95, [%r9+6912];
	fma.rn.f32 	%f96, %f94, %f95, %f93;
	ld.shared.f32 	%f97, [%r6+112];
	ld.shared.f32 	%f98, [%r9+7168];
	fma.rn.f32 	%f99, %f97, %f98, %f96;
	ld.shared.f32 	%f100, [%r6+116];
	ld.shared.f32 	%f101, [%r9+7424];
	fma.rn.f32 	%f102, %f100, %f101, %f99;
	ld.shared.f32 	%f103, [%r6+120];
	ld.shared.f32 	%f104, [%r9+7680];
	fma.rn.f32 	%f105, %f103, %f104, %f102;
	ld.shared.f32 	%f106, [%r6+124];
	ld.shared.f32 	%f107, [%r9+7936];
	fma.rn.f32 	%f108, %f106, %f107, %f105;
	ld.shared.f32 	%f109, [%r6+128];
	ld.shared.f32 	%f110, [%r9+8192];
	fma.rn.f32 	%f111, %f109, %f110, %f108;
	ld.shared.f32 	%f112, [%r6+132];
	ld.shared.f32 	%f113, [%r9+8448];
	fma.rn.f32 	%f114, %f112, %f113, %f111;
	ld.shared.f32 	%f115, [%r6+136];
	ld.shared.f32 	%f116, [%r9+8704];
	fma.rn.f32 	%f117, %f115, %f116, %f114;
	ld.shared.f32 	%f118, [%r6+140];
	ld.shared.f32 	%f119, [%r9+8960];
	fma.rn.f32 	%f120, %f118, %f119, %f117;
	ld.shared.f32 	%f121, [%r6+144];
	ld.shared.f32 	%f122, [%r9+9216];
	fma.rn.f32 	%f123, %f121, %f122, %f120;
	ld.shared.f32 	%f124, [%r6+148];
	ld.shared.f32 	%f125, [%r9+9472];
	fma.rn.f32 	%f126, %f124, %f125, %f123;
	ld.shared.f32 	%f127, [%r6+152];
	ld.shared.f32 	%f128, [%r9+9728];
	fma.rn.f32 	%f129, %f127, %f128, %f126;
	ld.shared.f32 	%f130, [%r6+156];
	ld.shared.f32 	%f131, [%r9+9984];
	fma.rn.f32 	%f132, %f130, %f131, %f129;
	ld.shared.f32 	%f133, [%r6+160];
	ld.shared.f32 	%f134, [%r9+10240];
	fma.rn.f32 	%f135, %f133, %f134, %f132;
	ld.shared.f32 	%f136, [%r6+164];
	ld.shared.f32 	%f137, [%r9+10496];
	fma.rn.f32 	%f138, %f136, %f137, %f135;
	ld.shared.f32 	%f139, [%r6+168];
	ld.shared.f32 	%f140, [%r9+10752];
	fma.rn.f32 	%f141, %f139, %f140, %f138;
	ld.shared.f32 	%f142, [%r6+172];
	ld.shared.f32 	%f143, [%r9+11008];
	fma.rn.f32 	%f144, %f142, %f143, %f141;
	ld.shared.f32 	%f145, [%r6+176];
	ld.shared.f32 	%f146, [%r9+11264];
	fma.rn.f32 	%f147, %f145, %f146, %f144;
	ld.shared.f32 	%f148, [%r6+180];
	ld.shared.f32 	%f149, [%r9+11520];
	fma.rn.f32 	%f150, %f148, %f149, %f147;
	ld.shared.f32 	%f151, [%r6+184];
	ld.shared.f32 	%f152, [%r9+11776];
	fma.rn.f32 	%f153, %f151, %f152, %f150;
	ld.shared.f32 	%f154, [%r6+188];
	ld.shared.f32 	%f155, [%r9+12032];
	fma.rn.f32 	%f156, %f154, %f155, %f153;
	ld.shared.f32 	%f157, [%r6+192];
	ld.shared.f32 	%f158, [%r9+12288];
	fma.rn.f32 	%f159, %f157, %f158, %f156;
	ld.shared.f32 	%f160, [%r6+196];
	ld.shared.f32 	%f161, [%r9+12544];
	fma.rn.f32 	%f162, %f160, %f161, %f159;
	ld.shared.f32 	%f163, [%r6+200];
	ld.shared.f32 	%f164, [%r9+12800];
	fma.rn.f32 	%f165, %f163, %f164, %f162;
	ld.shared.f32 	%f166, [%r6+204];
	ld.shared.f32 	%f167, [%r9+13056];
	fma.rn.f32 	%f168, %f166, %f167, %f165;
	ld.shared.f32 	%f169, [%r6+208];
	ld.shared.f32 	%f170, [%r9+13312];
	fma.rn.f32 	%f171, %f169, %f170, %f168;
	ld.shared.f32 	%f172, [%r6+212];
	ld.shared.f32 	%f173, [%r9+13568];
	fma.rn.f32 	%f174, %f172, %f173, %f171;
	ld.shared.f32 	%f175, [%r6+216];
	ld.shared.f32 	%f176, [%r9+13824];
	fma.rn.f32 	%f177, %f175, %f176, %f174;
	ld.shared.f32 	%f178, [%r6+220];
	ld.shared.f32 	%f179, [%r9+14080];
	fma.rn.f32 	%f180, %f178, %f179, %f177;
	ld.shared.f32 	%f181, [%r6+224];
	ld.shared.f32 	%f182, [%r9+14336];
	fma.rn.f32 	%f183, %f181, %f182, %f180;
	ld.shared.f32 	%f184, [%r6+228];
	ld.shared.f32 	%f185, [%r9+14592];
	fma.rn.f32 	%f186, %f184, %f185, %f183;
	ld.shared.f32 	%f187, [%r6+232];
	ld.shared.f32 	%f188, [%r9+14848];
	fma.rn.f32 	%f189, %f187, %f188, %f186;
	ld.shared.f32 	%f190, [%r6+236];
	ld.shared.f32 	%f191, [%r9+15104];
	fma.rn.f32 	%f192, %f190, %f191, %f189;
	ld.shared.f32 	%f193, [%r6+240];
	ld.shared.f32 	%f194, [%r9+15360];
	fma.rn.f32 	%f195, %f193, %f194, %f192;
	ld.shared.f32 	%f196, [%r6+244];
	ld.shared.f32 	%f197, [%r9+15616];
	fma.rn.f32 	%f198, %f196, %f197, %f195;
	ld.shared.f32 	%f199, [%r6+248];
	ld.shared.f32 	%f200, [%r9+15872];
	fma.rn.f32 	%f201, %f199, %f200, %f198;
	ld.shared.f32 	%f202, [%r6+252];
	ld.shared.f32 	%f203, [%r9+16128];
	fma.rn.f32 	%f207, %f202, %f203, %f201;
$L__BB6_8:
	bar.sync 	0;
	add.s32 	%r42, %r42, 1;
	setp.ne.s32 	%p12, %r42, 0;
	add.s32 	%r41, %r41, %r12;
	add.s32 	%r40, %r40, 64;
	add.s32 	%r39, %r39, 64;
	add.s32 	%r38, %r38, 64;
	@%p12 bra 	$L__BB6_2;
$L__BB6_9:
	setp.ge.s32 	%p13, %r3, %r24;
	setp.ge.s32 	%p14, %r5, %r26;
	or.pred  	%p15, %p13, %p14;
	@%p15 bra 	$L__BB6_11;
	mad.lo.s32 	%r37, %r26, %r3, %r5;
	cvta.to.global.u64 	%rd10, %rd5;
	mul.wide.u32 	%rd11, %r37, 4;
	add.s64 	%rd12, %rd10, %rd11;
	st.global.f32 	[%rd12], %f207;
$L__BB6_11:
	ret;

}
	// .globl	_Z14matrixMulRegedILi16EEvPKfS1_Pfiii
.visible .entry _Z14matrixMulRegedILi16EEvPKfS1_Pfiii(
	.param .u64 .ptr .align 1 _Z14matrixMulRegedILi16EEvPKfS1_Pfiii_param_0,
	.param .u64 .ptr .align 1 _Z14matrixMulRegedILi16EEvPKfS1_Pfiii_param_1,
	.param .u64 .ptr .align 1 _Z14matrixMulRegedILi16EEvPKfS1_Pfiii_param_2,
	.param .u32 _Z14matrixMulRegedILi16EEvPKfS1_Pfiii_param_3,
	.param .u32 _Z14matrixMulRegedILi16EEvPKfS1_Pfiii_param_4,
	.param .u32 _Z14matrixMulRegedILi16EEvPKfS1_Pfiii_param_5
)
{
	.reg .pred 	%p<16>;
	.reg .b32 	%r<45>;
	.reg .b32 	%f<65>;
	.reg .b64 	%rd<13>;

	ld.param.u64 	%rd3, [_Z14matrixMulRegedILi16EEvPKfS1_Pfiii_param_0];
	ld.param.u64 	%rd4, [_Z14matrixMulRegedILi16EEvPKfS1_Pfiii_param_1];
	ld.param.u64 	%rd5, [_Z14matrixMulRegedILi16EEvPKfS1_Pfiii_param_2];
	ld.param.u32 	%r23, [_Z14matrixMulRegedILi16EEvPKfS1_Pfiii_param_3];
	ld.param.u32 	%r24, [_Z14matrixMulRegedILi16EEvPKfS1_Pfiii_param_4];
	ld.param.u32 	%r25, [_Z14matrixMulRegedILi16EEvPKfS1_Pfiii_param_5];
	mov.u32 	%r26, %ctaid.x;
	mov.u32 	%r27, %ctaid.y;
	mov.u32 	%r40, %tid.x;
	mov.u32 	%r42, %tid.y;
	shl.b32 	%r28, %r27, 4;
	add.s32 	%r3, %r28, %r42;
	shl.b32 	%r4, %r26, 4;
	add.s32 	%r5, %r4, %r40;
	setp.lt.s32 	%p2, %r24, 1;
	mov.f32 	%f63, 0f00000000;
	@%p2 bra 	$L__BB7_9;
	add.s32 	%r29, %r24, 15;
	shr.u32 	%r30, %r29, 4;
	setp.lt.s32 	%p3, %r3, %r23;
	shl.b32 	%r31, %r42, 4;
	add.s32 	%r32, %r31, %r40;
	shl.b32 	%r33, %r32, 2;
	mov.u32 	%r34, shared_buf;
	add.s32 	%r6, %r34, %r33;
	setp.lt.s32 	%p4, %r5, %r25;
	and.pred  	%p1, %p3, %p4;
	shl.b32 	%r35, %r42, 6;
	add.s32 	%r7, %r34, %r35;
	shl.b32 	%r36, %r40, 2;
	add.s32 	%r37, %r34, %r36;
	add.s32 	%r8, %r37, 1024;
	neg.s32 	%r44, %r30;
	mad.lo.s32 	%r38, %r42, %r25, %r40;
	add.s32 	%r43, %r38, %r4;
	shl.b32 	%r11, %r25, 4;
	mad.lo.s32 	%r41, %r24, %r3, %r40;
	cvta.to.global.u64 	%rd1, %rd3;
	cvta.to.global.u64 	%rd2, %rd4;
	mov.f32 	%f63, 0f00000000;
	not.pred 	%p11, %p1;
$L__BB7_2:
	setp.ge.s32 	%p5, %r3, %r23;
	setp.ge.s32 	%p6, %r40, %r24;
	mov.f32 	%f61, 0f00000000;
	or.pred  	%p7, %p5, %p6;
	@%p7 bra 	$L__BB7_4;
	mul.wide.u32 	%rd6, %r41, 4;
	add.s64 	%rd7, %rd1, %rd6;
	ld.global.f32 	%f61, [%rd7];
$L__BB7_4:
	setp.ge.s32 	%p8, %r5, %r25;
	st.shared.f32 	[%r6], %f61;
	setp.ge.s32 	%p9, %r42, %r24;
	mov.f32 	%f62, 0f00000000;
	or.pred  	%p10, %p9, %p8;
	@%p10 bra 	$L__BB7_6;
	mul.wide.s32 	%rd8, %r43, 4;
	add.s64 	%rd9, %rd2, %rd8;
	ld.global.f32 	%f62, [%rd9];
$L__BB7_6:
	st.shared.f32 	[%r6+1024], %f62;
	bar.sync 	0;
	@%p11 bra 	$L__BB7_8;
	ld.shared.v4.f32 	{%f13, %f14, %f15, %f16}, [%r7];
	ld.shared.f32 	%f17, [%r8];
	fma.rn.f32 	%f18, %f13, %f17, %f63;
	ld.shared.f32 	%f19, [%r8+64];
	fma.rn.f32 	%f20, %f14, %f19, %f18;
	ld.shared.f32 	%f21, [%r8+128];
	fma.rn.f32 	%f22, %f15, %f21, %f20;
	ld.shared.f32 	%f23, [%r8+192];
	fma.rn.f32 	%f24, %f16, %f23, %f22;
	ld.shared.v4.f32 	{%f25, %f26, %f27, %f28}, [%r7+16];
	ld.shared.f32 	%f29, [%r8+256];
	fma.rn.f32 	%f30, %f25, %f29, %f24;
	ld.shared.f32 	%f31, [%r8+320];
	fma.rn.f32 	%f32, %f26, %f31, %f30;
	ld.shared.f32 	%f33, [%r8+384];
	fma.rn.f32 	%f34, %f27, %f33, %f32;
	ld.shared.f32 	%f35, [%r8+448];
	fma.rn.f32 	%f36, %f28, %f35, %f34;
	ld.shared.v4.f32 	{%f37, %f38, %f39, %f40}, [%r7+32];
	ld.shared.f32 	%f41, [%r8+512];
	fma.rn.f32 	%f42, %f37, %f41, %f36;
	ld.shared.f32 	%f43, [%r8+576];
	fma.rn.f32 	%f44, %f38, %f43, %f42;
	ld.shared.f32 	%f45, [%r8+640];
	fma.rn.f32 	%f46, %f39, %f45, %f44;
	ld.shared.f32 	%f47, [%r8+704];
	fma.rn.f32 	%f48, %f40, %f47, %f46;
	ld.shared.v4.f32 	{%f49, %f50, %f51, %f52}, [%r7+48];
	ld.shared.f32 	%f53, [%r8+768];
	fma.rn.f32 	%f54, %f49, %f53, %f48;
	ld.shared.f32 	%f55, [%r8+832];
	fma.rn.f32 	%f56, %f50, %f55, %f54;
	ld.shared.f32 	%f57, [%r8+896];
	fma.rn.f32 	%f58, %f51, %f57, %f56;
	ld.shared.f32 	%f59, [%r8+960];
	fma.rn.f32 	%f63, %f52, %f59, %f58;
$L__BB7_8:
	bar.sync 	0;
	add.s32 	%r44, %r44, 1;
	setp.ne.s32 	%p12, %r44, 0;
	add.s32 	%r43, %r43, %r11;
	add.s32 	%r42, %r42, 16;
	add.s32 	%r41, %r41, 16;
	add.s32 	%r40, %r40, 16;
	@%p12 bra 	$L__BB7_2;
$L__BB7_9:
	setp.ge.s32 	%p13, %r3, %r23;
	setp.ge.s32 	%p14, %r5, %r25;
	or.pred  	%p15, %p13, %p14;
	@%p15 bra 	$L__BB7_11;
	mad.lo.s32 	%r39, %r25, %r3, %r5;
	cvta.to.global.u64 	%rd10, %rd5;
	mul.wide.u32 	%rd11, %r39, 4;
	add.s64 	%rd12, %rd10, %rd11;
	st.global.f32 	[%rd12], %f63;
$L__BB7_11:
	ret;

}
	// .globl	_Z14matrixMulRegedILi32EEvPKfS1_Pfiii
.visible .entry _Z14matrixMulRegedILi32EEvPKfS1_Pfiii(
	.param .u64 .ptr .align 1 _Z14matrixMulRegedILi32EEvPKfS1_Pfiii_param_0,
	.param .u64 .ptr .align 1 _Z14matrixMulRegedILi32EEvPKfS1_Pfiii_param_1,
	.param .u64 .ptr .align 1 _Z14matrixMulRegedILi32EEvPKfS1_Pfiii_param_2,
	.param .u32 _Z14matrixMulRegedILi32EEvPKfS1_Pfiii_param_3,
	.param .u32 _Z14matrixMulRegedILi32EEvPKfS1_Pfiii_param_4,
	.param .u32 _Z14matrixMulRegedILi32EEvPKfS1_Pfiii_param_5
)
{
	.reg .pred 	%p<16>;
	.reg .b32 	%r<45>;
	.reg .b32 	%f<113>;
	.reg .b64 	%rd<13>;

	ld.param.u64 	%rd3, [_Z14matrixMulRegedILi32EEvPKfS1_Pfiii_param_0];
	ld.param.u64 	%rd4, [_Z14matrixMulRegedILi32EEvPKfS1_Pfiii_param_1];
	ld.param.u64 	%rd5, [_Z14matrixMulRegedILi32EEvPKfS1_Pfiii_param_2];
	ld.param.u32 	%r23, [_Z14matrixMulRegedILi32EEvPKfS1_Pfiii_param_3];
	ld.param.u32 	%r24, [_Z14matrixMulRegedILi32EEvPKfS1_Pfiii_param_4];
	ld.param.u32 	%r25, [_Z14matrixMulRegedILi32EEvPKfS1_Pfiii_param_5];
	mov.u32 	%r26, %ctaid.x;
	mov.u32 	%r27, %ctaid.y;
	mov.u32 	%r40, %tid.x;
	mov.u32 	%r42, %tid.y;
	shl.b32 	%r28, %r27, 5;
	add.s32 	%r3, %r28, %r42;
	shl.b32 	%r4, %r26, 5;
	add.s32 	%r5, %r4, %r40;
	setp.lt.s32 	%p2, %r24, 1;
	mov.f32 	%f111, 0f00000000;
	@%p2 bra 	$L__BB8_9;
	add.s32 	%r29, %r24, 31;
	shr.u32 	%r30, %r29, 5;
	setp.lt.s32 	%p3, %r3, %r23;
	shl.b32 	%r31, %r42, 5;
	add.s32 	%r32, %r31, %r40;
	shl.b32 	%r33, %r32, 2;
	mov.u32 	%r34, shared_buf;
	add.s32 	%r6, %r34, %r33;
	setp.lt.s32 	%p4, %r5, %r25;
	and.pred  	%p1, %p3, %p4;
	shl.b32 	%r35, %r42, 7;
	add.s32 	%r7, %r34, %r35;
	shl.b32 	%r36, %r40, 2;
	add.s32 	%r37, %r34, %r36;
	add.s32 	%r8, %r37, 4096;
	neg.s32 	%r44, %r30;
	mad.lo.s32 	%r38, %r42, %r25, %r40;
	add.s32 	%r43, %r38, %r4;
	shl.b32 	%r11, %r25, 5;
	mad.lo.s32 	%r41, %r24, %r3, %r40;
	cvta.to.global.u64 	%rd1, %rd3;
	cvta.to.global.u64 	%rd2, %rd4;
	mov.f32 	%f111, 0f00000000;
	not.pred 	%p11, %p1;
$L__BB8_2:
	setp.ge.s32 	%p5, %r3, %r23;
	setp.ge.s32 	%p6, %r40, %r24;
	mov.f32 	%f109, 0f00000000;
	or.pred  	%p7, %p5, %p6;
	@%p7 bra 	$L__BB8_4;
	mul.wide.u32 	%rd6, %r41, 4;
	add.s64 	%rd7, %rd1, %rd6;
	ld.global.f32 	%f109, [%rd7];
$L__BB8_4:
	setp.ge.s32 	%p8, %r5, %r25;
	st.shared.f32 	[%r6], %f109;
	setp.ge.s32 	%p9, %r42, %r24;
	mov.f32 	%f110, 0f00000000;
	or.pred  	%p10, %p9, %p8;
	@%p10 bra 	$L__BB8_6;
	mul.wide.s32 	%rd8, %r43, 4;
	add.s64 	%rd9, %rd2, %rd8;
	ld.global.f32 	%f110, [%rd9];
$L__BB8_6:
	st.shared.f32 	[%r6+4096], %f110;
	bar.sync 	0;
	@%p11 bra 	$L__BB8_8;
	ld.shared.v4.f32 	{%f13, %f14, %f15, %f16}, [%r7];
	ld.shared.f32 	%f17, [%r8];
	fma.rn.f32 	%f18, %f13, %f17, %f111;
	ld.shared.f32 	%f19, [%r8+128];
	fma.rn.f32 	%f20, %f14, %f19, %f18;
	ld.shared.f32 	%f21, [%r8+256];
	fma.rn.f32 	%f22, %f15, %f21, %f20;
	ld.shared.f32 	%f23, [%r8+384];
	fma.rn.f32 	%f24, %f16, %f23, %f22;
	ld.shared.v4.f32 	{%f25, %f26, %f27, %f28}, [%r7+16];
	ld.shared.f32 	%f29, [%r8+512];
	fma.rn.f32 	%f30, %f25, %f29, %f24;
	ld.shared.f32 	%f31, [%r8+640];
	fma.rn.f32 	%f32, %f26, %f31, %f30;
	ld.shared.f32 	%f33, [%r8+768];
	fma.rn.f32 	%f34, %f27, %f33, %f32;
	ld.shared.f32 	%f35, [%r8+896];
	fma.rn.f32 	%f36, %f28, %f35, %f34;
	ld.shared.v4.f32 	{%f37, %f38, %f39, %f40}, [%r7+32];
	ld.shared.f32 	%f41, [%r8+1024];
	fma.rn.f32 	%f42, %f37, %f41, %f36;
	ld.shared.f32 	%f43, [%r8+1152];
	fma.rn.f32 	%f44, %f38, %f43, %f42;
	ld.shared.f32 	%f45, [%r8+1280];
	fma.rn.f32 	%f46, %f39, %f45, %f44;
	ld.shared.f32 	%f47, [%r8+1408];
	fma.rn.f32 	%f48, %f40, %f47, %f46;
	ld.shared.v4.f32 	{%f49, %f50, %f51, %f52}, [%r7+48];
	ld.shared.f32 	%f53, [%r8+1536];
	fma.rn.f32 	%f54, %f49, %f53, %f48;
	ld.shared.f32 	%f55, [%r8+1664];
	fma.rn.f32 	%f56, %f50, %f55, %f54;
	ld.shared.f32 	%f57, [%r8+1792];
	fma.rn.f32 	%f58, %f51, %f57, %f56;
	ld.shared.f32 	%f59, [%r8+1920];
	fma.rn.f32 	%f60, %f52, %f59, %f58;
	ld.shared.v4.f32 	{%f61, %f62, %f63, %f64}, [%r7+64];
	ld.shared.f32 	%f65, [%r8+2048];
	fma.rn.f32 	%f66, %f61, %f65, %f60;
	ld.shared.f32 	%f67, [%r8+2176];
	fma.rn.f32 	%f68, %f62, %f67, %f66;
	ld.shared.f32 	%f69, [%r8+2304];
	fma.rn.f32 	%f70, %f63, %f69, %f68;
	ld.shared.f32 	%f71, [%r8+2432];
	fma.rn.f32 	%f72, %f64, %f71, %f70;
	ld.shared.v4.f32 	{%f73, %f74, %f75, %f76}, [%r7+80];
	ld.shared.f32 	%f77, [%r8+2560];
	fma.rn.f32 	%f78, %f73, %f77, %f72;
	ld.shared.f32 	%f79, [%r8+2688];
	fma.rn.f32 	%f80, %f74, %f79, %f78;
	ld.shared.f32 	%f81, [%r8+2816];
	fma.rn.f32 	%f82, %f75, %f81, %f80;
	ld.shared.f32 	%f83, [%r8+2944];
	fma.rn.f32 	%f84, %f76, %f83, %f82;
	ld.shared.v4.f32 	{%f85, %f86, %f87, %f88}, [%r7+96];
	ld.shared.f32 	%f89, [%r8+3072];
	fma.rn.f32 	%f90, %f85, %f89, %f84;
	ld.shared.f32 	%f91, [%r8+3200];
	fma.rn.f32 	%f92, %f86, %f91, %f90;
	ld.shared.f32 	%f93, [%r8+3328];
	fma.rn.f32 	%f94, %f87, %f93, %f92;
	ld.shared.f32 	%f95, [%r8+3456];
	fma.rn.f32 	%f96, %f88, %f95, %f94;
	ld.shared.v4.f32 	{%f97, %f98, %f99, %f100}, [%r7+112];
	ld.shared.f32 	%f101, [%r8+3584];
	fma.rn.f32 	%f102, %f97, %f101, %f96;
	ld.shared.f32 	%f103, [%r8+3712];
	fma.rn.f32 	%f104, %f98, %f103, %f102;
	ld.shared.f32 	%f105, [%r8+3840];
	fma.rn.f32 	%f106, %f99, %f105, %f104;
	ld.shared.f32 	%f107, [%r8+3968];
	fma.rn.f32 	%f111, %f100, %f107, %f106;
$L__BB8_8:
	bar.sync 	0;
	add.s32 	%r44, %r44, 1;
	setp.ne.s32 	%p12, %r44, 0;
	add.s32 	%r43, %r43, %r11;
	add.s32 	%r42, %r42, 32;
	add.s32 	%r41, %r41, 32;
	add.s32 	%r40, %r40, 32;
	@%p12 bra 	$L__BB8_2;
$L__BB8_9:
	setp.ge.s32 	%p13, %r3, %r23;
	setp.ge.s32 	%p14, %r5, %r25;
	or.pred  	%p15, %p13, %p14;
	@%p15 bra 	$L__BB8_11;
	mad.lo.s32 	%r39, %r25, %r3, %r5;
	cvta.to.global.u64 	%rd10, %rd5;
	mul.wide.u32 	%rd11, %r39, 4;
	add.s64 	%rd12, %rd10, %rd11;
	st.global.f32 	[%rd12], %f111;
$L__BB8_11:
	ret;

}
	// .globl	_Z15matrixMulSharedILi8EEvPKfS1_Pfiii
.visible .entry _Z15matrixMulSharedILi8EEvPKfS1_Pfiii(
	.param .u64 .ptr .align 1 _Z15matrixMulSharedILi8EEvPKfS1_Pfiii_param_0,
	.param .u64 .ptr .align 1 _Z15matrixMulSharedILi8EEvPKfS1_Pfiii_param_1,
	.param .u64 .ptr .align 1 _Z15matrixMulSharedILi8EEvPKfS1_Pfiii_param_2,
	.param .u32 _Z15matrixMulSharedILi8EEvPKfS1_Pfiii_param_3,
	.param .u32 _Z15matrixMulSharedILi8EEvPKfS1_Pfiii_param_4,
	.param .u32 _Z15matrixMulSharedILi8EEvPKfS1_Pfiii_param_5
)
{
	.reg .pred 	%p<32>;
	.reg .b32 	%r<74>;
	.reg .b32 	%f<115>;
	.reg .b64 	%rd<27>;
	// demoted variable
	.shared .align 4 .b8 _ZZ15matrixMulSharedILi8EEvPKfS1_PfiiiE2As[256];
	// demoted variable
	.shared .align 4 .b8 _ZZ15matrixMulSharedILi8EEvPKfS1_PfiiiE2Bs[256];
	ld.param.u64 	%rd4, [_Z15matrixMulSharedILi8EEvPKfS1_Pfiii_param_0];
	ld.param.u64 	%rd5, [_Z15matrixMulSharedILi8EEvPKfS1_Pfiii_param_1];
	ld.param.u32 	%r33, [_Z15matrixMulSharedILi8EEvPKfS1_Pfiii_param_3];
	ld.param.u32 	%r34, [_Z15matrixMulSharedILi8EEvPKfS1_Pfiii_param_4];
	ld.param.u32 	%r35, [_Z15matrixMulSharedILi8EEvPKfS1_Pfiii_param_5];
	cvta.to.global.u64 	%rd1, %rd5;
	cvta.to.global.u64 	%rd2, %rd4;
	mov.u32 	%r36, %ctaid.x;
	mov.u32 	%r37, %ctaid.y;
	mov.u32 	%r1, %tid.x;
	mov.u32 	%r2, %tid.y;
	shl.b32 	%r38, %r37, 3;
	add.s32 	%r3, %r38, %r2;
	shl.b32 	%r4, %r36, 3;
	add.s32 	%r5, %r4, %r1;
	setp.lt.s32 	%p2, %r34, 1;
	mov.f32 	%f114, 0f00000000;
	@%p2 bra 	$L__BB9_25;
	add.s32 	%r6, %r34, 7;
	setp.lt.s32 	%p3, %r3, %r33;
	shl.b32 	%r40, %r2, 5;
	mov.u32 	%r41, _ZZ15matrixMulSharedILi8EEvPKfS1_PfiiiE2As;
	add.s32 	%r7, %r41, %r40;
	mul.lo.s32 	%r8, %r34, %r3;
	setp.lt.s32 	%p4, %r5, %r35;
	mov.u32 	%r42, _ZZ15matrixMulSharedILi8EEvPKfS1_PfiiiE2Bs;
	shl.b32 	%r43, %r1, 2;
	add.s32 	%r10, %r42, %r43;
	add.s32 	%r9, %r10, %r40;
	and.pred  	%p1, %p3, %p4;
	setp.lt.u32 	%p5, %r34, 9;
	mov.f32 	%f114, 0f00000000;
	mov.b32 	%r73, 0;
	@%p5 bra 	$L__BB9_17;
	shr.u32 	%r45, %r6, 3;
	and.b32  	%r46, %r45, 268435454;
	neg.s32 	%r72, %r46;
	add.s32 	%r47, %r2, 8;
	mad.lo.s32 	%r48, %r35, %r47, %r1;
	add.s32 	%r69, %r48, %r4;
	mad.lo.s32 	%r49, %r2, %r35, %r1;
	add.s32 	%r68, %r49, %r4;
	add.s32 	%r66, %r1, %r8;
	mov.f32 	%f114, 0f00000000;
	mov.b32 	%r71, 8;
	not.pred 	%p12, %p1;
	cvt.u64.u32 	%rd10, %r8;
	cvt.u64.u32 	%rd11, %r1;
	mov.u32 	%r67, %r1;
	mov.u32 	%r70, %r2;
$L__BB9_3:
	setp.ge.s32 	%p6, %r3, %r33;
	setp.ge.s32 	%p7, %r67, %r34;
	mov.f32 	%f103, 0f00000000;
	or.pred  	%p8, %p6, %p7;
	@%p8 bra 	$L__BB9_5;
	mul.wide.u32 	%rd6, %r66, 4;
	add.s64 	%rd7, %rd2, %rd6;
	ld.global.f32 	%f103, [%rd7];
$L__BB9_5:
	setp.ge.s32 	%p9, %r5, %r35;
	shl.b32 	%r50, %r1, 2;
	add.s32 	%r51, %r7, %r50;
	st.shared.f32 	[%r51], %f103;
	setp.ge.s32 	%p10, %r70, %r34;
	mov.f32 	%f104, 0f00000000;
	or.pred  	%p11, %p10, %p9;
	@%p11 bra 	$L__BB9_7;
	mul.wide.s32 	%rd8, %r68, 4;
	add.s64 	%rd9, %rd1, %rd8;
	ld.global.f32 	%f104, [%rd9];
$L__BB9_7:
	st.shared.f32 	[%r9], %f104;
	bar.sync 	0;
	@%p12 bra 	$L__BB9_9;
	ld.shared.f32 	%f29, [%r7];
	ld.shared.f32 	%f30, [%r10];
	fma.rn.f32 	%f31, %f29, %f30, %f114;
	ld.shared.f32 	%f32, [%r7+4];
	ld.shared.f32 	%f33, [%r10+32];
	fma.rn.f32 	%f34, %f32, %f33, %f31;
	ld.shared.f32 	%f35, [%r7+8];
	ld.shared.f32 	%f36, [%r10+64];
	fma.rn.f32 	%f37, %f35, %f36, %f34;
	ld.shared.f32 	%f38, [%r7+12];
	ld.shared.f32 	%f39, [%r10+96];
	fma.rn.f32 	%f40, %f38, %f39, %f37;
	ld.shared.f32 	%f41, [%r7+16];
	ld.shared.f32 	%f42, [%r10+128];
	fma.rn.f32 	%f43, %f41, %f42, %f40;
	ld.shared.f32 	%f44, [%r7+20];
	ld.shared.f32 	%f45, [%r10+160];
	fma.rn.f32 	%f46, %f44, %f45, %f43;
	ld.shared.f32 	%f47, [%r7+24];
	ld.shared.f32 	%f48, [%r10+192];
	fma.rn.f32 	%f49, %f47, %f48, %f46;
	ld.shared.f32 	%f50, [%r7+28];
	ld.shared.f32 	%f51, [%r10+224];
	fma.rn.f32 	%f114, %f50, %f51, %f49;
$L__BB9_9:
	bar.sync 	0;
	add.s32 	%r52, %r67, 8;
	setp.ge.s32 	%p14, %r52, %r34;
	mov.f32 	%f106, 0f00000000;
	or.pred  	%p15, %p6, %p14;
	@%p15 bra 	$L__BB9_11;
	add.s32 	%r53, %r71, -8;
	cvt.u64.u32 	%rd12, %r53;
	add.s64 	%rd13, %rd12, %rd11;
	add.s64 	%rd14, %rd13, %rd10;
	shl.b64 	%rd15, %rd14, 2;
	add.s64 	%rd16, %rd2, %rd15;
	ld.global.f32 	%f106, [%rd16+32];
$L__BB9_11:
	shl.b32 	%r54, %r1, 2;
	add.s32 	%r55, %r7, %r54;
	st.shared.f32 	[%r55], %f106;
	add.s32 	%r56, %r70, 8;
	setp.ge.s32 	%p17, %r56, %r34;
	mov.f32 	%f107, 0f00000000;
	or.pred  	%p18, %p17, %p9;
	@%p18 bra 	$L__BB9_13;
	mul.wide.s32 	%rd17, %r69, 4;
	add.s64 	%rd18, %rd1, %rd17;
	ld.global.f32 	%f107, [%rd18];
$L__BB9_13:
	st.shared.f32 	[%r9], %f107;
	bar.sync 	0;
	@%p12 bra 	$L__BB9_15;
	ld.shared.f32 	%f54, [%r7];
	ld.shared.f32 	%f55, [%r10];
	fma.rn.f32 	%f56, %f54, %f55, %f114;
	ld.shared.f32 	%f57, [%r7+4];
	ld.shared.f32 	%f58, [%r10+32];
	fma.rn.f32 	%f59, %f57, %f58, %f56;
	ld.shared.f32 	%f60, [%r7+8];
	ld.shared.f32 	%f61, [%r10+64];
	fma.rn.f32 	%f62, %f60, %f61, %f59;
	ld.shared.f32 	%f63, [%r7+12];
	ld.shared.f32 	%f64, [%r10+96];
	fma.rn.f32 	%f65, %f63, %f64, %f62;
	ld.shared.f32 	%f66, [%r7+16];
	ld.shared.f32 	%f67, [%r10+128];
	fma.rn.f32 	%f68, %f66, %f67, %f65;
	ld.shared.f32 	%f69, [%r7+20];
	ld.shared.f32 	%f70, [%r10+160];
	fma.rn.f32 	%f71, %f69, %f70, %f68;
	ld.shared.f32 	%f72, [%r7+24];
	ld.shared.f32 	%f73, [%r10+192];
	fma.rn.f32 	%f74, %f72, %f73, %f71;
	ld.shared.f32 	%f75, [%r7+28];
	ld.shared.f32 	%f76, [%r10+224];
	fma.rn.f32 	%f114, %f75, %f76, %f74;
$L__BB9_15:
	bar.sync 	0;
	add.s32 	%r72, %r72, 2;
	add.s32 	%r71, %r71, 16;
	add.s32 	%r70, %r70, 16;
	shl.b32 	%r57, %r35, 4;
	add.s32 	%r69, %r69, %r57;
	add.s32 	%r68, %r68, %r57;
	add.s32 	%r67, %r67, 16;
	add.s32 	%r66, %r66, 16;
	setp.ne.s32 	%p20, %r72, 0;
	@%p20 bra 	$L__BB9_3;
	and.b32  	%r73, %r6, 2147483632;
$L__BB9_17:
	and.b32  	%r58, %r6, 8;
	setp.eq.s32 	%p21, %r58, 0;
	@%p21 bra 	$L__BB9_25;
	setp.ge.s32 	%p22, %r3, %r33;
	add.s32 	%r59, %r73, %r1;
	add.s32 	%r32, %r73, %r2;
	setp.ge.s32 	%p23, %r59, %r34;
	mov.f32 	%f111, 0f00000000;
	or.pred  	%p24, %p22, %p23;
	@%p24 bra 	$L__BB9_20;
	add.s32 	%r60, %r59, %r8;
	mul.wide.u32 	%rd19, %r60, 4;
	add.s64 	%rd20, %rd2, %rd19;
	ld.global.f32 	%f111, [%rd20];
$L__BB9_20:
	setp.ge.s32 	%p25, %r5, %r35;
	mov.u32 	%r61, %tid.x;
	shl.b32 	%r62, %r61, 2;
	add.s32 	%r63, %r7, %r62;
	st.shared.f32 	[%r63], %f111;
	setp.ge.s32 	%p26, %r32, %r34;
	mov.f32 	%f112, 0f00000000;
	or.pred  	%p27, %p26, %p25;
	@%p27 bra 	$L__BB9_22;
	mad.lo.s32 	%r64, %r32, %r35, %r5;
	mul.wide.s32 	%rd21, %r64, 4;
	add.s64 	%rd22, %rd1, %rd21;
	ld.global.f32 	%f112, [%rd22];
$L__BB9_22:
	st.shared.f32 	[%r9], %f112;
	bar.sync 	0;
	not.pred 	%p28, %p1;
	@%p28 bra 	$L__BB9_24;
	ld.shared.f32 	%f79, [%r7];
	ld.shared.f32 	%f80, [%r10];
	fma.rn.f32 	%f81, %f79, %f80, %f114;
	ld.shared.f32 	%f82, [%r7+4];
	ld.shared.f32 	%f83, [%r10+32];
	fma.rn.f32 	%f84, %f82, %f83, %f81;
	ld.shared.f32 	%f85, [%r7+8];
	ld.shared.f32 	%f86, [%r10+64];
	fma.rn.f32 	%f87, %f85, %f86, %f84;
	ld.shared.f32 	%f88, [%r7+12];
	ld.shared.f32 	%f89, [%r10+96];
	fma.rn.f32 	%f90, %f88, %f89, %f87;
	ld.shared.f32 	%f91, [%r7+16];
	ld.shared.f32 	%f92, [%r10+128];
	fma.rn.f32 	%f93, %f91, %f92, %f90;
	ld.shared.f32 	%f94, [%r7+20];
	ld.shared.f32 	%f95, [%r10+160];
	fma.rn.f32 	%f96, %f94, %f95, %f93;
	ld.shared.f32 	%f97, [%r7+24];
	ld.shared.f32 	%f98, [%r10+192];
	fma.rn.f32 	%f99, %f97, %f98, %f96;
	ld.shared.f32 	%f100, [%r7+28];
	ld.shared.f32 	%f101, [%r10+224];
	fma.rn.f32 	%f114, %f100, %f101, %f99;
$L__BB9_24:
	bar.sync 	0;
$L__BB9_25:
	setp.ge.s32 	%p29, %r3, %r33;
	setp.ge.s32 	%p30, %r5, %r35;
	or.pred  	%p31, %p29, %p30;
	@%p31 bra 	$L__BB9_27;
	ld.param.u64 	%rd26, [_Z15matrixMulSharedILi8EEvPKfS1_Pfiii_param_2];
	mad.lo.s32 	%r65, %r35, %r3, %r5;
	cvta.to.global.u64 	%rd23, %rd26;
	mul.wide.u32 	%rd24, %r65, 4;
	add.s64 	%rd25, %rd23, %rd24;
	st.global.f32 	[%rd25], %f114;
$L__BB9_27:
	ret;

}


// ===== COMPILED SASS (sm_100) =====

	.target	sm_100

	.elftype	@"ET_EXEC"


//--------------------- .note.nv.tkinfo           --------------------------
	.section	.note.nv.tkinfo,"",@"SHT_NOTE"
	.sectionflags	@"SHF_NOTE_NV_TKINFO"
	.tkinfo
        /*0018*/ 	.word	0x00000002
        /*0030*/ 	.string	""
        /*0030*/ 	.string	"ptxas"
        /*0030*/ 	.string	"Cuda compilation tools, release 13.0, V13.0.88"
        /*0030*/ 	.string	"Build cuda_13.0.r13.0/compiler.36424714_0"
        /*0030*/ 	.string	"-arch sm_100 -m 64 "



//--------------------- .note.nv.cuinfo           --------------------------
	.section	.note.nv.cuinfo,"",@"SHT_NOTE"
	.sectionflags	@"SHF_NOTE_NV_CUINFO"
        /*0018*/ 	.short	0x0002
        /*001a*/ 	.short	0x0064
        /*001c*/ 	.short	0x0082
	.zero		2


//--------------------- .nv.info                  --------------------------
	.section	.nv.info,"",@"SHT_CUDA_INFO"
	.align	4


	//----- nvinfo : EIATTR_REGCOUNT
	.align		4
        /*0000*/ 	.byte	0x04, 0x2f
        /*0002*/ 	.short	(.L_1 - .L_0)
	.align		4
.L_0:
        /*0004*/ 	.word	index@(_Z14matrixMulBasicPKfS0_Pfiii)
        /*0008*/ 	.word	0x00000020


	//----- nvinfo : EIATTR_FRAME_SIZE
	.align		4
.L_1:
        /*000c*/ 	.byte	0x04, 0x11
        /*000e*/ 	.short	(.L_3 - .L_2)
	.align		4
.L_2:
        /*0010*/ 	.word	index@(_Z14matrixMulBasicPKfS0_Pfiii)
        /*0014*/ 	.word	0x00000000


	//----- nvinfo : EIATTR_REGCOUNT
	.align		4
.L_3:
        /*0018*/ 	.byte	0x04, 0x2f
        /*001a*/ 	.short	(.L_5 - .L_4)
	.align		4
.L_4:
        /*001c*/ 	.word	index@(_Z14matrixMul1DRowPKfS0_Pfiii)
        /*0020*/ 	.word	0x00000020


	//----- nvinfo : EIATTR_FRAME_SIZE
	.align		4
.L_5:
        /*0024*/ 	.byte	0x04, 0x11
        /*0026*/ 	.short	(.L_7 - .L_6)
	.align		4
.L_6:
        /*0028*/ 	.word	index@(_Z14matrixMul1DRowPKfS0_Pfiii)
        /*002c*/ 	.word	0x00000000


	//----- nvinfo : EIATTR_REGCOUNT
	.align		4
.L_7:
        /*0030*/ 	.byte	0x04, 0x2f
        /*0032*/ 	.short	(.L_9 - .L_8)
	.align		4
.L_8:
        /*0034*/ 	.word	index@(_Z14matrixMul1DColPKfS0_Pfiii)
        /*0038*/ 	.word	0x00000020


	//----- nvinfo : EIATTR_FRAME_SIZE
	.align		4
.L_9:
        /*003c*/ 	.byte	0x04, 0x11
        /*003e*/ 	.short	(.L_11 - .L_10)
	.align		4
.L_10:
        /*0040*/ 	.word	index@(_Z14matrixMul1DColPKfS0_Pfiii)
        /*0044*/ 	.word	0x00000000


	//----- nvinfo : EIATTR_REGCOUNT
	.align		4
.L_11:
        /*0048*/ 	.byte	0x04, 0x2f
        /*004a*/ 	.short	(.L_13 - .L_12)
	.align		4
.L_12:
        /*004c*/ 	.word	index@(_Z13im2col_kernelPKfiiiiiiiiiiiPf)
        /*0050*/ 	.word	0x0000001a


	//----- nvinfo : EIATTR_FRAME_SIZE
	.align		4
.L_13:
        /*0054*/ 	.byte	0x04, 0x11
        /*0056*/ 	.short	(.L_15 - .L_14)
	.align		4
.L_14:
        /*0058*/ 	.word	index@(_Z13im2col_kernelPKfiiiiiiiiiiiPf)
        /*005c*/ 	.word	0x00000000


	//----- nvinfo : EIATTR_REGCOUNT
	.align		4
.L_15:
        /*0060*/ 	.byte	0x04, 0x2f
        /*0062*/ 	.short	(.L_17 - .L_16)
	.align		4
.L_16:
        /*0064*/ 	.word	index@(_Z15matrixMulSharedILi16EEvPKfS1_Pfiii)
        /*0068*/ 	.word	0x00000020


	//----- nvinfo : EIATTR_FRAME_SIZE
	.align		4
.L_17:
        /*006c*/ 	.byte	0x04, 0x11
        /*006e*/ 	.short	(.L_19 - .L_18)
	.align		4
.L_18:
        /*0070*/ 	.word	index@(_Z15matrixMulSharedILi16EEvPKfS1_Pfiii)
        /*0074*/ 	.word	0x00000000


	//----- nvinfo : EIATTR_REGCOUNT
	.align		4
.L_19:
        /*0078*/ 	.byte	0x04, 0x2f
        /*007a*/ 	.short	(.L_21 - .L_20)
	.align		4
.L_20:
        /*007c*/ 	.word	index@(_Z15matrixMulSharedILi32EEvPKfS1_Pfiii)
        /*0080*/ 	.word	0x0000001e


	//----- nvinfo : EIATTR_FRAME_SIZE
	.align		4
.L_21:
        /*0084*/ 	.byte	0x04, 0x11
        /*0086*/ 	.short	(.L_23 - .L_22)
	.align		4
.L_22:
        /*0088*/ 	.word	index@(_Z15matrixMulSharedILi32EEvPKfS1_Pfiii)
        /*008c*/ 	.word	0x00000000


	//----- nvinfo : EIATTR_REGCOUNT
	.align		4
.L_23:
        /*0090*/ 	.byte	0x04, 0x2f
        /*0092*/ 	.short	(.L_25 - .L_24)
	.align		4
.L_24:
        /*0094*/ 	.word	index@(_Z15matrixMulSharedILi64EEvPKfS1_Pfiii)
        /*0098*/ 	.word	0x00000020


	//----- nvinfo : EIATTR_FRAME_SIZE
	.align		4
.L_25:
        /*009c*/ 	.byte	0x04, 0x11
        /*009e*/ 	.short	(.L_27 - .L_26)
	.align		4
.L_26:
        /*00a0*/ 	.word	index@(_Z15matrixMulSharedILi64EEvPKfS1_Pfiii)
        /*00a4*/ 	.word	0x00000000


	//----- nvinfo : EIATTR_REGCOUNT
	.align		4
.L_27:
        /*00a8*/ 	.byte	0x04, 0x2f
        /*00aa*/ 	.short	(.L_29 - .L_28)
	.align		4
.L_28:
        /*00ac*/ 	.word	index@(_Z14matrixMulRegedILi16EEvPKfS1_Pfiii)
        /*00b0*/ 	.word	0x0000001e


	//----- nvinfo : EIATTR_FRAME_SIZE
	.align		4
.L_29:
        /*00b4*/ 	.byte	0x04, 0x11
        /*00b6*/ 	.short	(.L_31 - .L_30)
	.align		4
.L_30:
        /*00b8*/ 	.word	index@(_Z14matrixMulRegedILi16EEvPKfS1_Pfiii)
        /*00bc*/ 	.word	0x00000000


	//----- nvinfo : EIATTR_REGCOUNT
	.align		4
.L_31:
        /*00c0*/ 	.byte	0x04, 0x2f
        /*00c2*/ 	.short	(.L_33 - .L_32)
	.align		4
.L_32:
        /*00c4*/ 	.word	index@(_Z14matrixMulRegedILi32EEvPKfS1_Pfiii)
        /*00c8*/ 	.word	0x00000020


	//----- nvinfo : EIATTR_FRAME_SIZE
	.align		4
.L_33:
        /*00cc*/ 	.byte	0x04, 0x11
        /*00ce*/ 	.short	(.L_35 - .L_34)
	.align		4
.L_34:
        /*00d0*/ 	.word	index@(_Z14matrixMulRegedILi32EEvPKfS1_Pfiii)
        /*00d4*/ 	.word	0x00000000


	//----- nvinfo : EIATTR_REGCOUNT
	.align		4
.L_35:
        /*00d8*/ 	.byte	0x04, 0x2f
        /*00da*/ 	.short	(.L_37 - .L_36)
	.align		4
.L_36:
        /*00dc*/ 	.word	index@(_Z15matrixMulSharedILi8EEvPKfS1_Pfiii)
        /*00e0*/ 	.word	0x0000001e


	//----- nvinfo : EIATTR_FRAME_SIZE
	.align		4
.L_37:
        /*00e4*/ 	.byte	0x04, 0x11
        /*00e6*/ 	.short	(.L_39 - .L_38)
	.align		4
.L_38:
        /*00e8*/ 	.word	index@(_Z15matrixMulSharedILi8EEvPKfS1_Pfiii)
        /*00ec*/ 	.word	0x00000000


	//----- nvinfo : EIATTR_MIN_STACK_SIZE
	.align		4
.L_39:
        /*00f0*/ 	.byte	0x04, 0x12
        /*00f2*/ 	.short	(.L_41 - .L_40)
	.align		4
.L_40:
        /*00f4*/ 	.word	index@(_Z15matrixMulSharedILi8EEvPKfS1_Pfiii)
        /*00f8*/ 	.word	0x00000000


	//----- nvinfo : EIATTR_MIN_STACK_SIZE
	.align		4
.L_41:
        /*00fc*/ 	.byte	0x04, 0x12
        /*00fe*/ 	.short	(.L_43 - .L_42)
	.align		4
.L_42:
        /*0100*/ 	.word	index@(_Z14matrixMulRegedILi32EEvPKfS1_Pfiii)
        /*0104*/ 	.word	0x00000000


	//----- nvinfo : EIATTR_MIN_STACK_SIZE
	.align		4
.L_43:
        /*0108*/ 	.byte	0x04, 0x12
        /*010a*/ 	.short	(.L_45 - .L_44)
	.align		4
.L_44:
        /*010c*/ 	.word	index@(_Z14matrixMulRegedILi16EEvPKfS1_Pfiii)
        /*0110*/ 	.word	0x00000000


	//----- nvinfo : EIATTR_MIN_STACK_SIZE
	.align		4
.L_45:
        /*0114*/ 	.byte	0x04, 0x12
        /*0116*/ 	.short	(.L_47 - .L_46)
	.align		4
.L_46:
        /*0118*/ 	.word	index@(_Z15matrixMulSharedILi64EEvPKfS1_Pfiii)
        /*011c*/ 	.word	0x00000000


	//----- nvinfo : EIATTR_MIN_STACK_SIZE
	.align		4
.L_47:
        /*0120*/ 	.byte	0x04, 0x12
        /*0122*/ 	.short	(.L_49 - .L_48)
	.align		4
.L_48:
        /*0124*/ 	.word	index@(_Z15matrixMulSharedILi32EEvPKfS1_Pfiii)
        /*0128*/ 	.word	0x00000000


	//----- nvinfo : EIATTR_MIN_STACK_SIZE
	.align		4
.L_49:
        /*012c*/ 	.byte	0x04, 0x12
        /*012e*/ 	.short	(.L_51 - .L_50)
	.align		4
.L_50:
        /*0130*/ 	.word	index@(_Z15matrixMulSharedILi16EEvPKfS1_Pfiii)
        /*0134*/ 	.word	0x00000000


	//----- nvinfo : EIATTR_MIN_STACK_SIZE
	.align		4
.L_51:
        /*0138*/ 	.byte	0x04, 0x12
        /*013a*/ 	.short	(.L_53 - .L_52)
	.align		4
.L_52:
        /*013c*/ 	.word	index@(_Z13im2col_kernelPKfiiiiiiiiiiiPf)
        /*0140*/ 	.word	0x00000000


	//----- nvinfo : EIATTR_MIN_STACK_SIZE
	.align		4
.L_53:
        /*0144*/ 	.byte	0x04, 0x12
        /*0146*/ 	.short	(.L_55 - .L_54)
	.align		4
.L_54:
        /*0148*/ 	.word	index@(_Z14matrixMul1DColPKfS0_Pfiii)
        /*014c*/ 	.word	0x00000000


	//----- nvinfo : EIATTR_MIN_STACK_SIZE
	.align		4
.L_55:
        /*0150*/ 	.byte	0x04, 0x12
        /*0152*/ 	.short	(.L_57 - .L_56)
	.align		4
.L_56:
        /*0154*/ 	.word	index@(_Z14matrixMul1DRowPKfS0_Pfiii)
        /*0158*/ 	.word	0x00000000


	//----- nvinfo : EIATTR_MIN_STACK_SIZE
	.align		4
.L_57:
        /*015c*/ 	.byte	0x04, 0x12
        /*015e*/ 	.short	(.L_59 - .L_58)
	.align		4
.L_58:
        /*0160*/ 	.word	index@(_Z14matrixMulBasicPKfS0_Pfiii)
        /*0164*/ 	.word	0x00000000
.L_59:


//--------------------- .nv.compat                --------------------------
	.section	.nv.compat,"",@"SHT_CUDA_COMPAT_INFO"
	.align	4
        /*0000*/ 	.byte	0x02, 0x09, 0x00, 0x00, 0x02, 0x02, 0x01, 0x00, 0x02, 0x05, 0x05, 0x00, 0x03, 0x07, 0x01, 0x01
        /*0010*/ 	.byte	0x02, 0x03, 0x00, 0x00, 0x02, 0x06, 0x01, 0x00, 0x04, 0x0b, 0x08, 0x00, 0x09, 0x00, 0x00, 0x00
        /*0020*/ 	.byte	0x00, 0x00, 0x00, 0x00


//--------------------- .nv.info._Z15matrixMulSharedILi8EEvPKfS1_Pfiii --------------------------
	.section	.nv.info._Z15matrixMulSharedILi8EEvPKfS1_Pfiii,"",@"SHT_CUDA_INFO"
	.sectionflags	@""
	.align	4


	//----- nvinfo : EIATTR_CUDA_API_VERSION
	.align		4
        /*0000*/ 	.byte	0x04, 0x37
        /*0002*/ 	.short	(.L_61 - .L_60)
.L_60:
        /*0004*/ 	.word	0x00000082


	//----- nvinfo : EIATTR_KPARAM_INFO
	.align		4
.L_61:
        /*0008*/ 	.byte	0x04, 0x17
        /*000a*/ 	.short	(.L_63 - .L_62)
.L_62:
        /*000c*/ 	.word	0x00000000
        /*0010*/ 	.short	0x0005
        /*0012*/ 	.short	0x0020
        /*0014*/ 	.byte	0x00, 0xf0, 0x11, 0x00


	//----- nvinfo : EIATTR_KPARAM_INFO
	.align		4
.L_63:
        /*0018*/ 	.byte	0x04, 0x17
        /*001a*/ 	.short	(.L_65 - .L_64)
.L_64:
        /*001c*/ 	.word	0x00000000
        /*0020*/ 	.short	0x0004
        /*0022*/ 	.short	0x001c
        /*0024*/ 	.byte	0x00, 0xf0, 0x11, 0x00


	//----- nvinfo : EIATTR_KPARAM_INFO
	.align		4
.L_65:
        /*0028*/ 	.byte	0x04, 0x17
        /*002a*/ 	.short	(.L_67 - .L_66)
.L_66:
        /*002c*/ 	.word	0x00000000
        /*0030*/ 	.short	0x0003
        /*0032*/ 	.short	0x0018
        /*0034*/ 	.byte	0x00, 0xf0, 0x11, 0x00


	//----- nvinfo : EIATTR_KPARAM_INFO
	.align		4
.L_67:
        /*0038*/ 	.byte	0x04, 0x17
        /*003a*/ 	.short	(.L_69 - .L_68)
.L_68:
        /*003c*/ 	.word	0x00000000
        /*0040*/ 	.short	0x0002
        /*0042*/ 	.short	0x0010
        /*0044*/ 	.byte	0x00, 0xf5, 0x21, 0x00


	//----- nvinfo : EIATTR_KPARAM_INFO
	.align		4
.L_69:
        /*0048*/ 	.byte	0x04, 0x17
        /*004a*/ 	.short	(.L_71 - .L_70)
.L_70:
        /*004c*/ 	.word	0x00000000
        /*0050*/ 	.short	0x0001
        /*0052*/ 	.short	0x0008
        /*0054*/ 	.byte	0x00, 0xf5, 0x21, 0x00


	//----- nvinfo : EIATTR_KPARAM_INFO
	.align		4
.L_71:
        /*0058*/ 	.byte	0x04, 0x17
        /*005a*/ 	.short	(.L_73 - .L_72)
.L_72:
        /*005c*/ 	.word	0x00000000
        /*0060*/ 	.short	0x0000
        /*0062*/ 	.short	0x0000
        /*0064*/ 	.byte	0x00, 0xf5, 0x21, 0x00


	//----- nvinfo : EIATTR_SPARSE_MMA_MASK
	.align		4
.L_73:
        /*0068*/ 	.byte	0x03, 0x50
        /*006a*/ 	.short	0x0000


	//----- nvinfo : EIATTR_MAXREG_COUNT
	.align		4
        /*006c*/ 	.byte	0x03, 0x1b
        /*006e*/ 	.short	0x00ff


	//----- nvinfo : EIATTR_NUM_BARRIERS
	.align		4
        /*0070*/ 	.byte	0x02, 0x4c
        /*0072*/ 	.byte	0x01
	.zero		1


	//----- nvinfo : EIATTR_MERCURY_ISA_VERSION
	.align		4
        /*0074*/ 	.byte	0x03, 0x5f
        /*0076*/ 	.short	0x0101


	//----- nvinfo : EIATTR_VRC_CTA_INIT_COUNT
	.align		4
        /*0078*/ 	.byte	0x02, 0x4a
	.zero		1
	.zero		1


	//----- nvinfo : EIATTR_EXIT_INSTR_OFFSETS
	.align		4
        /*007c*/ 	.byte	0x04, 0x1c
        /*007e*/ 	.short	(.L_75 - .L_74)


	//   ....[0]....
.L_74:
        /*0080*/ 	.word	0x00000ba0


	//   ....[1]....
        /*0084*/ 	.word	0x00000bf0


	//----- nvinfo : EIATTR_CRS_STACK_SIZE
	.align		4
.L_75:
        /*0088*/ 	.byte	0x04, 0x1e
        /*008a*/ 	.short	(.L_77 - .L_76)
.L_76:
        /*008c*/ 	.word	0x00000000


	//----- nvinfo : EIATTR_CBANK_PARAM_SIZE
	.align		4
.L_77:
        /*0090*/ 	.byte	0x03, 0x19
        /*0092*/ 	.short	0x0024


	//----- nvinfo : EIATTR_PARAM_CBANK
	.align		4
        /*0094*/ 	.byte	0x04, 0x0a
        /*0096*/ 	.short	(.L_79 - .L_78)
	.align		4
.L_78:
        /*0098*/ 	.word	index@(.nv.constant0._Z15matrixMulSharedILi8EEvPKfS1_Pfiii)
        /*009c*/ 	.short	0x0380
        /*009e*/ 	.short	0x0024


	//----- nvinfo : EIATTR_SW_WAR
	.align		4
.L_79:
        /*00a0*/ 	.byte	0x04, 0x36
        /*00a2*/ 	.short	(.L_81 - .L_80)
.L_80:
        /*00a4*/ 	.word	0x00000008
.L_81:


//--------------------- .nv.info._Z14matrixMulRegedILi32EEvPKfS1_Pfiii --------------------------
	.section	.nv.info._Z14matrixMulRegedILi32EEvPKfS1_Pfiii,"",@"SHT_CUDA_INFO"
	.sectionflags	@""
	.align	4


	//----- nvinfo : EIATTR_CUDA_API_VERSION
	.align		4
        /*0000*/ 	.byte	0x04, 0x37
        /*0002*/ 	.short	(.L_83 - .L_82)
.L_82:
        /*0004*/ 	.word	0x00000082


	//----- nvinfo : EIATTR_KPARAM_INFO
	.align		4
.L_83:
        /*0008*/ 	.byte	0x04, 0x17
        /*000a*/ 	.short	(.L_85 - .L_84)
.L_84:
        /*000c*/ 	.word	0x00000000
        /*0010*/ 	.short	0x0005
        /*0012*/ 	.short	0x0020
        /*0014*/ 	.byte	0x00, 0xf0, 0x11, 0x00


	//----- nvinfo : EIATTR_KPARAM_INFO
	.align		4
.L_85:
        /*0018*/ 	.byte	0x04, 0x17
        /*001a*/ 	.short	(.L_87 - .L_86)
.L_86:
        /*001c*/ 	.word	0x00000000
        /*0020*/ 	.short	0x0004
        /*0022*/ 	.short	0x001c
        /*0024*/ 	.byte	0x00, 0xf0, 0x11, 0x00


	//----- nvinfo : EIATTR_KPARAM_INFO
	.align		4
.L_87:
        /*0028*/ 	.byte	0x04, 0x17
        /*002a*/ 	.short	(.L_89 - .L_88)
.L_88:
        /*002c*/ 	.word	0x00000000
        /*0030*/ 	.short	0x0003
        /*0032*/ 	.short	0x0018
        /*0034*/ 	.byte	0x00, 0xf0, 0x11, 0x00


	//----- nvinfo : EIATTR_KPARAM_INFO
	.align		4
.L_89:
        /*0038*/ 	.byte	0x04, 0x17
        /*003a*/ 	.short	(.L_91 - .L_90)
.L_90:
        /*003c*/ 	.word	0x00000000
        /*0040*/ 	.short	0x0002
        /*0042*/ 	.short	0x0010
        /*0044*/ 	.byte	0x00, 0xf5, 0x21, 0x00


	//----- nvinfo : EIATTR_KPARAM_INFO
	.align		4
.L_91:
        /*0048*/ 	.byte	0x04, 0x17
        /*004a*/ 	.short	(.L_93 - .L_92)
.L_92:
        /*004c*/ 	.word	0x00000000
        /*0050*/ 	.short	0x0001
        /*0052*/ 	.short	0x0008
        /*0054*/ 	.byte	0x00, 0xf5, 0x21, 0x00


	//----- nvinfo : EIATTR_KPARAM_INFO
	.align		4
.L_93:
        /*0058*/ 	.byte	0x04, 0x17
        /*005a*/ 	.short	(.L_95 - .L_94)
.L_94:
        /*005c*/ 	.word	0x00000000
        /*0060*/ 	.short	0x0000
        /*0062*/ 	.short	0x0000
        /*0064*/ 	.byte	0x00, 0xf5, 0x21, 0x00


	//----- nvinfo : EIATTR_SPARSE_MMA_MASK
	.align		4
.L_95:
        /*0068*/ 	.byte	0x03, 0x50
        /*006a*/ 	.short	0x0000


	//----- nvinfo : EIATTR_MAXREG_COUNT
	.align		4
        /*006c*/ 	.byte	0x03, 0x1b
        /*006e*/ 	.short	0x00ff


	//----- nvinfo : EIATTR_NUM_BARRIERS
	.align		4
        /*0070*/ 	.byte	0x02, 0x4c
        /*0072*/ 	.byte	0x01
	.zero		1


	//----- nvinfo : EIATTR_MERCURY_ISA_VERSION
	.align		4
        /*0074*/ 	.byte	0x03, 0x5f
        /*0076*/ 	.short	0x0101


	//----- nvinfo : EIATTR_VRC_CTA_INIT_COUNT
	.align		4
        /*0078*/ 	.byte	0x02, 0x4a
	.zero		1
	.zero		1


	//----- nvinfo : EIATTR_EXIT_INSTR_OFFSETS
	.align		4
        /*007c*/ 	.byte	0x04, 0x1c
        /*007e*/ 	.short	(.L_97 - .L_96)


	//   ....[0]....
.L_96:
        /*0080*/ 	.word	0x00000860


	//   ....[1]....
        /*0084*/ 	.word	0x000008b0


	//----- nvinfo : EIATTR_CRS_STACK_SIZE
	.align		4
.L_97:
        /*0088*/ 	.byte	0x04, 0x1e
        /*008a*/ 	.short	(.L_99 - .L_98)
.L_98:
        /*008c*/ 	.word	0x00000000


	//----- nvinfo : EIATTR_CBANK_PARAM_SIZE
	.align		4
.L_99:
        /*0090*/ 	.byte	0x03, 0x19
        /*0092*/ 	.short	0x0024


	//----- nvinfo : EIATTR_PARAM_CBANK
	.align		4
        /*0094*/ 	.byte	0x04, 0x0a
        /*0096*/ 	.short	(.L_101 - .L_100)
	.align		4
.L_100:
        /*0098*/ 	.word	index@(.nv.constant0._Z14matrixMulRegedILi32EEvPKfS1_Pfiii)
        /*009c*/ 	.short	0x0380
        /*009e*/ 	.short	0x0024


	//----- nvinfo : EIATTR_SW_WAR
	.align		4
.L_101:
        /*00a0*/ 	.byte	0x04, 0x36
        /*00a2*/ 	.short	(.L_103 - .L_102)
.L_102:
        /*00a4*/ 	.word	0x00000008
.L_103:


//--------------------- .nv.info._Z14matrixMulRegedILi16EEvPKfS1_Pfiii --------------------------
	.section	.nv.info._Z14matrixMulRegedILi16EEvPKfS1_Pfiii,"",@"SHT_CUDA_INFO"
	.sectionflags	@""
	.align	4


	//----- nvinfo : EIATTR_CUDA_API_VERSION
	.align		4
        /*0000*/ 	.byte	0x04, 0x37
        /*0002*/ 	.short	(.L_105 - .L_104)
.L_104:
        /*0004*/ 	.word	0x00000082


	//----- nvinfo : EIATTR_KPARAM_INFO
	.align		4
.L_105:
        /*0008*/ 	.byte	0x04, 0x17
        /*000a*/ 	.short	(.L_107 - .L_106)
.L_106:
        /*000c*/ 	.word	0x00000000
        /*0010*/ 	.short	0x0005
        /*0012*/ 	.short	0x0020
        /*0014*/ 	.byte	0x00, 0xf0, 0x11, 0x00


	//----- nvinfo : EIATTR_KPARAM_INFO
	.align		4
.L_107:
        /*0018*/ 	.byte	0x04, 0x17
        /*001a*/ 	.short	(.L_109 - .L_108)
.L_108:
        /*001c*/ 	.word	0x00000000
        /*0020*/ 	.short	0x0004
        /*0022*/ 	.short	0x001c
        /*0024*/ 	.byte	0x00, 0xf0, 0x11, 0x00


	//----- nvinfo : EIATTR_KPARAM_INFO
	.align		4
.L_109:
        /*0028*/ 	.byte	0x04, 0x17
        /*002a*/ 	.short	(.L_111 - .L_110)
.L_110:
        /*002c*/ 	.word	0x00000000
        /*0030*/ 	.short	0x0003
        /*0032*/ 	.short	0x0018
        /*0034*/ 	.byte	0x00, 0xf0, 0x11, 0x00


	//----- nvinfo : EIATTR_KPARAM_INFO
	.align		4
.L_111:
        /*0038*/ 	.byte	0x04, 0x17
        /*003a*/ 	.short	(.L_113 - .L_112)
.L_112:
        /*003c*/ 	.word	0x00000000
        /*0040*/ 	.short	0x0002
        /*0042*/ 	.short	0x0010
        /*0044*/ 	.byte	0x00, 0xf5, 0x21, 0x00


	//----- nvinfo : EIATTR_KPARAM_INFO
	.align		4
.L_113:
        /*0048*/ 	.byte	0x04, 0x17
        /*004a*/ 	.short	(.L_115 - .L_114)
.L_114:
        /*004c*/ 	.word	0x00000000
        /*0050*/ 	.short	0x0001
        /*0052*/ 	.short	0x0008
        /*0054*/ 	.byte	0x00, 0xf5, 0x21, 0x00


	//----- nvinfo : EIATTR_KPARAM_INFO
	.align		4
.L_115:
        /*0058*/ 	.byte	0x04, 0x17
        /*005a*/ 	.short	(.L_117 - .L_116)
.L_116:
        /*005c*/ 	.word	0x00000000
        /*0060*/ 	.short	0x0000
        /*0062*/ 	.short	0x0000
        /*0064*/ 	.byte	0x00, 0xf5, 0x21, 0x00


	//----- nvinfo : EIATTR_SPARSE_MMA_MASK
	.align		4
.L_117:
        /*0068*/ 	.byte	0x03, 0x50
        /*006a*/ 	.short	0x0000


	//----- nvinfo : EIATTR_MAXREG_COUNT
	.align		4
        /*006c*/ 	.byte	0x03, 0x1b
        /*006e*/ 	.short	0x00ff


	//----- nvinfo : EIATTR_NUM_BARRIERS
	.align		4
        /*0070*/ 	.byte	0x02, 0x4c
        /*0072*/ 	.byte	0x01
	.zero		1


	//----- nvinfo : EIATTR_MERCURY_ISA_VERSION
	.align		4
        /*0074*/ 	.byte	0x03, 0x5f
        /*0076*/ 	.short	0x0101


	//----- nvinfo : EIATTR_VRC_CTA_INIT_COUNT
	.align		4
        /*0078*/ 	.byte	0x02, 0x4a
	.zero		1
	.zero		1


	//----- nvinfo : EIATTR_EXIT_INSTR_OFFSETS
	.align		4
        /*007c*/ 	.byte	0x04, 0x1c
        /*007e*/ 	.short	(.L_119 - .L_118)


	//   ....[0]....
.L_118:
        /*0080*/ 	.word	0x00000620


	//   ....[1]....
        /*0084*/ 	.word	0x00000670


	//----- nvinfo : EIATTR_CRS_STACK_SIZE
	.align		4
.L_119:
        /*0088*/ 	.byte	0x04, 0x1e
        /*008a*/ 	.short	(.L_121 - .L_120)
.L_120:
        /*008c*/ 	.word	0x00000000


	//----- nvinfo : EIATTR_CBANK_PARAM_SIZE
	.align		4
.L_121:
        /*0090*/ 	.byte	0x03, 0x19
        /*0092*/ 	.short	0x0024


	//----- nvinfo : EIATTR_PARAM_CBANK
	.align		4
        /*0094*/ 	.byte	0x04, 0x0a
        /*0096*/ 	.short	(.L_123 - .L_122)
	.align		4
.L_122:
        /*0098*/ 	.word	index@(.nv.constant0._Z14matrixMulRegedILi16EEvPKfS1_Pfiii)
        /*009c*/ 	.short	0x0380
        /*009e*/ 	.short	0x0024


	//----- nvinfo : EIATTR_SW_WAR
	.align		4
.L_123:
        /*00a0*/ 	.byte	0x04, 0x36
        /*00a2*/ 	.short	(.L_125 - .L_124)
.L_124:
        /*00a4*/ 	.word	0x00000008
.L_125:


//--------------------- .nv.info._Z15matrixMulSharedILi64EEvPKfS1_Pfiii --------------------------
	.section	.nv.info._Z15matrixMulSharedILi64EEvPKfS1_Pfiii,"",@"SHT_CUDA_INFO"
	.sectionflags	@""
	.align	4


	//----- nvinfo : EIATTR_CUDA_API_VERSION
	.align		4
        /*0000*/ 	.byte	0x04, 0x37
        /*0002*/ 	.short	(.L_127 - .L_126)
.L_126:
        /*0004*/ 	.word	0x00000082


	//----- nvinfo : EIATTR_KPARAM_INFO
	.align		4
.L_127:
        /*0008*/ 	.byte	0x04, 0x17
        /*000a*/ 	.short	(.L_129 - .L_128)
.L_128:
        /*000c*/ 	.word	0x00000000
        /*0010*/ 	.short	0x0005
        /*0012*/ 	.short	0x0020
        /*0014*/ 	.byte	0x00, 0xf0, 0x11, 0x00


	//----- nvinfo : EIATTR_KPARAM_INFO
	.align		4
.L_129:
        /*0018*/ 	.byte	0x04, 0x17
        /*001a*/ 	.short	(.L_131 - .L_130)
.L_130:
        /*001c*/ 	.word	0x00000000
        /*0020*/ 	.short	0x0004
        /*0022*/ 	.short	0x001c
        /*0024*/ 	.byte	0x00, 0xf0, 0x11, 0x00


	//----- nvinfo : EIATTR_KPARAM_INFO
	.align		4
.L_131:
        /*0028*/ 	.byte	0x04, 0x17
        /*002a*/ 	.short	(.L_133 - .L_132)
.L_132:
        /*002c*/ 	.word	0x00000000
        /*0030*/ 	.short	0x0003
        /*0032*/ 	.short	0x0018
        /*0034*/ 	.byte	0x00, 0xf0, 0x11, 0x00


	//----- nvinfo : EIATTR_KPARAM_INFO
	.align		4
.L_133:
        /*0038*/ 	.byte	0x04, 0x17
        /*003a*/ 	.short	(.L_135 - .L_134)
.L_134:
        /*003c*/ 	.word	0x00000000
        /*0040*/ 	.short	0x0002
        /*0042*/ 	.short	0x0010
        /*0044*/ 	.byte	0x00, 0xf5, 0x21, 0x00


	//----- nvinfo : EIATTR_KPARAM_INFO
	.align		4
.L_135:
        /*0048*/ 	.byte	0x04, 0x17
        /*004a*/ 	.short	(.L_137 - .L_136)
.L_136:
        /*004c*/ 	.word	0x00000000
        /*0050*/ 	.short	0x0001
        /*0052*/ 	.short	0x0008
        /*0054*/ 	.byte	0x00, 0xf5, 0x21, 0x00


	//----- nvinfo : EIATTR_KPARAM_INFO
	.align		4
.L_137:
        /*0058*/ 	.byte	0x04, 0x17
        /*005a*/ 	.short	(.L_139 - .L_138)
.L_138:
        /*005c*/ 	.word	0x00000000
        /*0060*/ 	.short	0x0000
        /*0062*/ 	.short	0x0000
        /*0064*/ 	.byte	0x00, 0xf5, 0x21, 0x00


	//----- nvinfo : EIATTR_SPARSE_MMA_MASK
	.align		4
.L_139:
        /*0068*/ 	.byte	0x03, 0x50
        /*006a*/ 	.short	0x0000


	//----- nvinfo : EIATTR_MAXREG_COUNT
	.align		4
        /*006c*/ 	.byte	0x03, 0x1b
        /*006e*/ 	.short	0x00ff


	//----- nvinfo : EIATTR_NUM_BARRIERS
	.align		4
        /*0070*/ 	.byte	0x02, 0x4c
        /*0072*/ 	.byte	0x01
	.zero		1


	//----- nvinfo : EIATTR_MERCURY_ISA_VERSION
	.align		4
        /*0074*/ 	.byte	0x03, 0x5f
        /*0076*/ 	.short	0x0101


	//----- nvinfo : EIATTR_VRC_CTA_INIT_COUNT
	.align		4
        /*0078*/ 	.byte	0x02, 0x4a
	.zero		1
	.zero		1


	//----- nvinfo : EIATTR_EXIT_INSTR_OFFSETS
	.align		4
        /*007c*/ 	.byte	0x04, 0x1c
        /*007e*/ 	.short	(.L_141 - .L_140)


	//   ....[0]....
.L_140:
        /*0080*/ 	.word	0x00000d00


	//   ....[1]....
        /*0084*/ 	.word	0x00000d50


	//----- nvinfo : EIATTR_CRS_STACK_SIZE
	.align		4
.L_141:
        /*0088*/ 	.byte	0x04, 0x1e
        /*008a*/ 	.short	(.L_143 - .L_142)
.L_142:
        /*008c*/ 	.word	0x00000000


	//----- nvinfo : EIATTR_CBANK_PARAM_SIZE
	.align		4
.L_143:
        /*0090*/ 	.byte	0x03, 0x19
        /*0092*/ 	.short	0x0024


	//----- nvinfo : EIATTR_PARAM_CBANK
	.align		4
        /*0094*/ 	.byte	0x04, 0x0a
        /*0096*/ 	.short	(.L_145 - .L_144)
	.align		4
.L_144:
        /*0098*/ 	.word	index@(.nv.constant0._Z15matrixMulSharedILi64EEvPKfS1_Pfiii)
        /*009c*/ 	.short	0x0380
        /*009e*/ 	.short	0x0024


	//----- nvinfo : EIATTR_SW_WAR
	.align		4
.L_145:
        /*00a0*/ 	.byte	0x04, 0x36
        /*00a2*/ 	.short	(.L_147 - .L_146)
.L_146:
        /*00a4*/ 	.word	0x00000008
.L_147:


//--------------------- .nv.info._Z15matrixMulSharedILi32EEvPKfS1_Pfiii --------------------------
	.section	.nv.info._Z15matrixMulSharedILi32EEvPKfS1_Pfiii,"",@"SHT_CUDA_INFO"
	.sectionflags	@""
	.align	4


	//----- nvinfo : EIATTR_CUDA_API_VERSION
	.align		4
        /*0000*/ 	.byte	0x04, 0x37
        /*0002*/ 	.short	(.L_149 - .L_148)
.L_148:
        /*0004*/ 	.word	0x00000082


	//----- nvinfo : EIATTR_KPARAM_INFO
	.align		4
.L_149:
        /*0008*/ 	.byte	0x04, 0x17
        /*000a*/ 	.short	(.L_151 - .L_150)
.L_150:
        /*000c*/ 	.word	0x00000000
        /*0010*/ 	.short	0x0005
        /*0012*/ 	.short	0x0020
        /*0014*/ 	.byte	0x00, 0xf0, 0x11, 0x00


	//----- nvinfo : EIATTR_KPARAM_INFO
	.align		4
.L_151:
        /*0018*/ 	.byte	0x04, 0x17
        /*001a*/ 	.short	(.L_153 - .L_152)
.L_152:
        /*001c*/ 	.word	0x00000000
        /*0020*/ 	.short	0x0004
        /*0022*/ 	.short	0x001c
        /*0024*/ 	.byte	0x00, 0xf0, 0x11, 0x00


	//----- nvinfo : EIATTR_KPARAM_INFO
	.align		4
.L_153:
        /*0028*/ 	.byte	0x04, 0x17
        /*002a*/ 	.short	(.L_155 - .L_154)
.L_154:
        /*002c*/ 	.word	0x00000000
        /*0030*/ 	.short	0x0003
        /*0032*/ 	.short	0x0018
        /*0034*/ 	.byte	0x00, 0xf0, 0x11, 0x00


	//----- nvinfo : EIATTR_KPARAM_INFO
	.align		4
.L_155:
        /*0038*/ 	.byte	0x04, 0x17
        /*003a*/ 	.short	(.L_157 - .L_156)
.L_156:
        /*003c*/ 	.word	0x00000000
        /*0040*/ 	.short	0x0002
        /*0042*/ 	.short	0x0010
        /*0044*/ 	.byte	0x00, 0xf5, 0x21, 0x00


	//----- nvinfo : EIATTR_KPARAM_INFO
	.align		4
.L_157:
        /*0048*/ 	.byte	0x04, 0x17
        /*004a*/ 	.short	(.L_159 - .L_158)
.L_158:
        /*004c*/ 	.word	0x00000000
        /*0050*/ 	.short	0x0001
        /*0052*/ 	.short	0x0008
        /*0054*/ 	.byte	0x00, 0xf5, 0x21, 0x00


	//----- nvinfo : EIATTR_KPARAM_INFO
	.align		4
.L_159:
        /*0058*/ 	.byte	0x04, 0x17
        /*005a*/ 	.short	(.L_161 - .L_160)
.L_160:
        /*005c*/ 	.word	0x00000000
        /*0060*/ 	.short	0x0000
        /*0062*/ 	.short	0x0000
        /*0064*/ 	.byte	0x00, 0xf5, 0x21, 0x00


	//----- nvinfo : EIATTR_SPARSE_MMA_MASK
	.align		4
.L_161:
        /*0068*/ 	.byte	0x03, 0x50
        /*006a*/ 	.short	0x0000


	//----- nvinfo : EIATTR_MAXREG_COUNT
	.align		4
        /*006c*/ 	.byte	0x03, 0x1b
        /*006e*/ 	.short	0x00ff


	//----- nvinfo : EIATTR_NUM_BARRIERS
	.align		4
        /*0070*/ 	.byte	0x02, 0x4c
        /*0072*/ 	.byte	0x01
	.zero		1


	//----- nvinfo : EIATTR_MERCURY_ISA_VERSION
	.align		4
        /*0074*/ 	.byte	0x03, 0x5f
        /*0076*/ 	.short	0x0101


	//----- nvinfo : EIATTR_VRC_CTA_INIT_COUNT
	.align		4
        /*0078*/ 	.byte	0x02, 0x4a
	.zero		1
	.zero		1


	//----- nvinfo : EIATTR_EXIT_INSTR_OFFSETS
	.align		4
        /*007c*/ 	.byte	0x04, 0x1c
        /*007e*/ 	.short	(.L_163 - .L_162)


	//   ....[0]....
.L_162:
        /*0080*/ 	.word	0x00000880


	//   ....[1]....
        /*0084*/ 	.word	0x000008d0


	//----- nvinfo : EIATTR_CRS_STACK_SIZE
	.align		4
.L_163:
        /*0088*/ 	.byte	0x04, 0x1e
        /*008a*/ 	.short	(.L_165 - .L_164)
.L_164:
        /*008c*/ 	.word	0x00000000


	//----- nvinfo : EIATTR_CBANK_PARAM_SIZE
	.align		4
.L_165:
        /*0090*/ 	.byte	0x03, 0x19
        /*0092*/ 	.short	0x0024


	//----- nvinfo : EIATTR_PARAM_CBANK
	.align		4
        /*0094*/ 	.byte	0x04, 0x0a
        /*0096*/ 	.short	(.L_167 - .L_166)
	.align		4
.L_166:
        /*0098*/ 	.word	index@(.nv.constant0._Z15matrixMulSharedILi32EEvPKfS1_Pfiii)
        /*009c*/ 	.short	0x0380
        /*009e*/ 	.short	0x0024


	//----- nvinfo : EIATTR_SW_WAR
	.align		4
.L_167:
        /*00a0*/ 	.byte	0x04, 0x36
        /*00a2*/ 	.short	(.L_169 - .L_168)
.L_168:
        /*00a4*/ 	.word	0x00000008
.L_169:


//--------------------- .nv.info._Z15matrixMulSharedILi16EEvPKfS1_Pfiii --------------------------
	.section	.nv.info._Z15matrixMulSharedILi16EEvPKfS1_Pfiii,"",@"SHT_CUDA_INFO"
	.sectionflags	@""
	.align	4


	//----- nvinfo : EIATTR_CUDA_API_VERSION
	.align		4
        /*0000*/ 	.byte	0x04, 0x37
        /*0002*/ 	.short	(.L_171 - .L_170)
.L_170:
        /*0004*/ 	.word	0x00000082


	//----- nvinfo : EIATTR_KPARAM_INFO
	.align		4
.L_171:
        /*0008*/ 	.byte	0x04, 0x17
        /*000a*/ 	.short	(.L_173 - .L_172)
.L_172:
        /*000c*/ 	.word	0x00000000
        /*0010*/ 	.short	0x0005
        /*0012*/ 	.short	0x0020
        /*0014*/ 	.byte	0x00, 0xf0, 0x11, 0x00


	//----- nvinfo : EIATTR_KPARAM_INFO
	.align		4
.L_173:
        /*0018*/ 	.byte	0x04, 0x17
        /*001a*/ 	.short	(.L_175 - .L_174)
.L_174:
        /*001c*/ 	.word	0x00000000
        /*0020*/ 	.short	0x0004
        /*0022*/ 	.short	0x001c
        /*0024*/ 	.byte	0x00, 0xf0, 0x11, 0x00


	//----- nvinfo : EIATTR_KPARAM_INFO
	.align		4
.L_175:
        /*0028*/ 	.byte	0x04, 0x17
        /*002a*/ 	.short	(.L_177 - .L_176)
.L_176:
        /*002c*/ 	.word	0x00000000
        /*0030*/ 	.short	0x0003
        /*0032*/ 	.short	0x0018
        /*0034*/ 	.byte	0x00, 0xf0, 0x11, 0x00


	//----- nvinfo : EIATTR_KPARAM_INFO
	.align		4
.L_177:
        /*0038*/ 	.byte	0x04, 0x17
        /*003a*/ 	.short	(.L_179 - .L_178)
.L_178:
        /*003c*/ 	.word	0x00000000
        /*0040*/ 	.short	0x0002
        /*0042*/ 	.short	0x0010
        /*0044*/ 	.byte	0x00, 0xf5, 0x21, 0x00


	//----- nvinfo : EIATTR_KPARAM_INFO
	.align		4
.L_179:
        /*0048*/ 	.byte	0x04, 0x17
        /*004a*/ 	.short	(.L_181 - .L_180)
.L_180:
        /*004c*/ 	.word	0x00000000
        /*0050*/ 	.short	0x0001
        /*0052*/ 	.short	0x0008
        /*0054*/ 	.byte	0x00, 0xf5, 0x21, 0x00


	//----- nvinfo : EIATTR_KPARAM_INFO
	.align		4
.L_181:
        /*0058*/ 	.byte	0x04, 0x17
        /*005a*/ 	.short	(.L_183 - .L_182)
.L_182:
        /*005c*/ 	.word	0x00000000
        /*0060*/ 	.short	0x0000
        /*0062*/ 	.short	0x0000
        /*0064*/ 	.byte	0x00, 0xf5, 0x21, 0x00


	//----- nvinfo : EIATTR_SPARSE_MMA_MASK
	.align		4
.L_183:
        /*0068*/ 	.byte	0x03, 0x50
        /*006a*/ 	.short	0x0000


	//----- nvinfo : EIATTR_MAXREG_COUNT
	.align		4
        /*006c*/ 	.byte	0x03, 0x1b
        /*006e*/ 	.short	0x00ff


	//----- nvinfo : EIATTR_NUM_BARRIERS
	.align		4
        /*0070*/ 	.byte	0x02, 0x4c
        /*0072*/ 	.byte	0x01
	.zero		1


	//----- nvinfo : EIATTR_MERCURY_ISA_VERSION
	.align		4
        /*0074*/ 	.byte	0x03, 0x5f
        /*0076*/ 	.short	0x0101


	//----- nvinfo : EIATTR_VRC_CTA_INIT_COUNT
	.align		4
        /*0078*/ 	.byte	0x02, 0x4a
	.zero		1
	.zero		1


	//----- nvinfo : EIATTR_EXIT_INSTR_OFFSETS
	.align		4
        /*007c*/ 	.byte	0x04, 0x1c
        /*007e*/ 	.short	(.L_185 - .L_184)


	//   ....[0]....
.L_184:
        /*0080*/ 	.word	0x00000630


	//   ....[1]....
        /*0084*/ 	.word	0x00000680


	//----- nvinfo : EIATTR_CRS_STACK_SIZE
	.align		4
.L_185:
        /*0088*/ 	.byte	0x04, 0x1e
        /*008a*/ 	.short	(.L_187 - .L_186)
.L_186:
        /*008c*/ 	.word	0x00000000


	//----- nvinfo : EIATTR_CBANK_PARAM_SIZE
	.align		4
.L_187:
        /*0090*/ 	.byte	0x03, 0x19
        /*0092*/ 	.short	0x0024


	//----- nvinfo : EIATTR_PARAM_CBANK
	.align		4
        /*0094*/ 	.byte	0x04, 0x0a
        /*0096*/ 	.short	(.L_189 - .L_188)
	.align		4
.L_188:
        /*0098*/ 	.word	index@(.nv.constant0._Z15matrixMulSharedILi16EEvPKfS1_Pfiii)
        /*009c*/ 	.short	0x0380
        /*009e*/ 	.short	0x0024


	//----- nvinfo : EIATTR_SW_WAR
	.align		4
.L_189:
        /*00a0*/ 	.byte	0x04, 0x36
        /*00a2*/ 	.short	(.L_191 - .L_190)
.L_190:
        /*00a4*/ 	.word	0x00000008
.L_191:


//--------------------- .nv.info._Z13im2col_kernelPKfiiiiiiiiiiiPf --------------------------
	.section	.nv.info._Z13im2col_kernelPKfiiiiiiiiiiiPf,"",@"SHT_CUDA_INFO"
	.sectionflags	@""
	.align	4


	//----- nvinfo : EIATTR_CUDA_API_VERSION
	.align		4
        /*0000*/ 	.byte	0x04, 0x37
        /*0002*/ 	.short	(.L_193 - .L_192)
.L_192:
        /*0004*/ 	.word	0x00000082


	//----- nvinfo : EIATTR_KPARAM_INFO
	.align		4
.L_193:
        /*0008*/ 	.byte	0x04, 0x17
        /*000a*/ 	.short	(.L_195 - .L_194)
.L_194:
        /*000c*/ 	.word	0x00000000
        /*0010*/ 	.short	0x000c
        /*0012*/ 	.short	0x0038
        /*0014*/ 	.byte	0x00, 0xf5, 0x21, 0x00


	//----- nvinfo : EIATTR_KPARAM_INFO
	.align		4
.L_195:
        /*0018*/ 	.byte	0x04, 0x17
        /*001a*/ 	.short	(.L_197 - .L_196)
.L_196:
        /*001c*/ 	.word	0x00000000
        /*0020*/ 	.short	0x000b
        /*0022*/ 	.short	0x0030
        /*0024*/ 	.byte	0x00, 0xf0, 0x11, 0x00


	//----- nvinfo : EIATTR_KPARAM_INFO
	.align		4
.L_197:
        /*0028*/ 	.byte	0x04, 0x17
        /*002a*/ 	.short	(.L_199 - .L_198)
.L_198:
        /*002c*/ 	.word	0x00000000
        /*0030*/ 	.short	0x000a
        /*0032*/ 	.short	0x002c
        /*0034*/ 	.byte	0x00, 0xf0, 0x11, 0x00


	//----- nvinfo : EIATTR_KPARAM_INFO
	.align		4
.L_199:
        /*0038*/ 	.byte	0x04, 0x17
        /*003a*/ 	.short	(.L_201 - .L_200)
.L_200:
        /*003c*/ 	.word	0x00000000
        /*0040*/ 	.short	0x0009
        /*0042*/ 	.short	0x0028
        /*0044*/ 	.byte	0x00, 0xf0, 0x11, 0x00


	//----- nvinfo : EIATTR_KPARAM_INFO
	.align		4
.L_201:
        /*0048*/ 	.byte	0x04, 0x17
        /*004a*/ 	.short	(.L_203 - .L_202)
.L_202:
        /*004c*/ 	.word	0x00000000
        /*0050*/ 	.short	0x0008
        /*0052*/ 	.short	0x0024
        /*0054*/ 	.byte	0x00, 0xf0, 0x11, 0x00


	//----- nvinfo : EIATTR_KPARAM_INFO
	.align		4
.L_203:
        /*0058*/ 	.byte	0x04, 0x17
        /*005a*/ 	.short	(.L_205 - .L_204)
.L_204:
        /*005c*/ 	.word	0x00000000
        /*0060*/ 	.short	0x0007
        /*0062*/ 	.short	0x0020
        /*0064*/ 	.byte	0x00, 0xf0, 0x11, 0x00


	//----- nvinfo : EIATTR_KPARAM_INFO
	.align		4
.L_205:
        /*0068*/ 	.byte	0x04, 0x17
        /*006a*/ 	.short	(.L_207 - .L_206)
.L_206:
        /*006c*/ 	.word	0x00000000
        /*0070*/ 	.short	0x0006
        /*0072*/ 	.short	0x001c
        /*0074*/ 	.byte	0x00, 0xf0, 0x11, 0x00


	//----- nvinfo : EIATTR_KPARAM_INFO
	.align		4
.L_207:
        /*0078*/ 	.byte	0x04, 0x17
        /*007a*/ 	.short	(.L_209 - .L_208)
.L_208:
        /*007c*/ 	.word	0x00000000
        /*0080*/ 	.short	0x0005
        /*0082*/ 	.short	0x0018
        /*0084*/ 	.byte	0x00, 0xf0, 0x11, 0x00


	//----- nvinfo : EIATTR_KPARAM_INFO
	.align		4
.L_209:
        /*0088*/ 	.byte	0x04, 0x17
        /*008a*/ 	.short	(.L_211 - .L_210)
.L_210:
        /*008c*/ 	.word	0x00000000
        /*0090*/ 	.short	0x0004
        /*0092*/ 	.short	0x0014
        /*0094*/ 	.byte	0x00, 0xf0, 0x11, 0x00


	//----- nvinfo : EIATTR_KPARAM_INFO
	.align		4
.L_211:
        /*0098*/ 	.byte	0x04, 0x17
        /*009a*/ 	.short	(.L_213 - .L_212)
.L_212:
        /*009c*/ 	.word	0x00000000
        /*00a0*/ 	.short	0x0003
        /*00a2*/ 	.short	0x0010
        /*00a4*/ 	.byte	0x00, 0xf0, 0x11, 0x00


	//----- nvinfo : EIATTR_KPARAM_INFO
	.align		4
.L_213:
        /*00a8*/ 	.byte	0x04, 0x17
        /*00aa*/ 	.short	(.L_215 - .L_214)
.L_214:
        /*00ac*/ 	.word	0x00000000
        /*00b0*/ 	.short	0x0002
        /*00b2*/ 	.short	0x000c
        /*00b4*/ 	.byte	0x00, 0xf0, 0x11, 0x00


	//----- nvinfo : EIATTR_KPARAM_INFO
	.align		4
.L_215:
        /*00b8*/ 	.byte	0x04, 0x17
        /*00ba*/ 	.short	(.L_217 - .L_216)
.L_216:
        /*00bc*/ 	.word	0x00000000
        /*00c0*/ 	.short	0x0001
        /*00c2*/ 	.short	0x0008
        /*00c4*/ 	.byte	0x00, 0xf0, 0x11, 0x00


	//----- nvinfo : EIATTR_KPARAM_INFO
	.align		4
.L_217:
        /*00c8*/ 	.byte	0x04, 0x17
        /*00ca*/ 	.short	(.L_219 - .L_218)
.L_218:
        /*00cc*/ 	.word	0x00000000
        /*00d0*/ 	.short	0x0000
        /*00d2*/ 	.short	0x0000
        /*00d4*/ 	.byte	0x00, 0xf5, 0x21, 0x00


	//----- nvinfo : EIATTR_SPARSE_MMA_MASK
	.align		4
.L_219:
        /*00d8*/ 	.byte	0x03, 0x50
        /*00da*/ 	.short	0x0000


	//----- nvinfo : EIATTR_MAXREG_COUNT
	.align		4
        /*00dc*/ 	.byte	0x03, 0x1b
        /*00de*/ 	.short	0x00ff


	//----- nvinfo : EIATTR_MERCURY_ISA_VERSION
	.align		4
        /*00e0*/ 	.byte	0x03, 0x5f
        /*00e2*/ 	.short	0x0101


	//----- nvinfo : EIATTR_VRC_CTA_INIT_COUNT
	.align		4
        /*00e4*/ 	.byte	0x02, 0x4a
	.zero		1
	.zero		1


	//----- nvinfo : EIATTR_EXIT_INSTR_OFFSETS
	.align		4
        /*00e8*/ 	.byte	0x04, 0x1c
        /*00ea*/ 	.short	(.L_221 - .L_220)


	//   ....[0]....
.L_220:
        /*00ec*/ 	.word	0x000000f0


	//   ....[1]....
        /*00f0*/ 	.word	0x00000180


	//   ....[2]....
        /*00f4*/ 	.word	0x00000fa0


	//----- nvinfo : EIATTR_CBANK_PARAM_SIZE
	.align		4
.L_221:
        /*00f8*/ 	.byte	0x03, 0x19
        /*00fa*/ 	.short	0x0040


	//----- nvinfo : EIATTR_PARAM_CBANK
	.align		4
        /*00fc*/ 	.byte	0x04, 0x0a
        /*00fe*/ 	.short	(.L_223 - .L_222)
	.align		4
.L_222:
        /*0100*/ 	.word	index@(.nv.constant0._Z13im2col_kernelPKfiiiiiiiiiiiPf)
        /*0104*/ 	.short	0x0380
        /*0106*/ 	.short	0x0040


	//----- nvinfo : EIATTR_SW_WAR
	.align		4
.L_223:
        /*0108*/ 	.byte	0x04, 0x36
        /*010a*/ 	.short	(.L_225 - .L_224)
.L_224:
        /*010c*/ 	.word	0x00000008
.L_225:


//--------------------- .nv.info._Z14matrixMul1DColPKfS0_Pfiii --------------------------
	.section	.nv.info._Z14matrixMul1DColPKfS0_Pfiii,"",@"SHT_CUDA_INFO"
	.sectionflags	@""
	.align	4


	//----- nvinfo : EIATTR_CUDA_API_VERSION
	.align		4
        /*0000*/ 	.byte	0x04, 0x37
        /*0002*/ 	.short	(.L_227 - .L_226)
.L_226:
        /*0004*/ 	.word	0x00000082


	//----- nvinfo : EIATTR_KPARAM_INFO
	.align		4
.L_227:
        /*0008*/ 	.byte	0x04, 0x17
        /*000a*/ 	.short	(.L_229 - .L_228)
.L_228:
        /*000c*/ 	.word	0x00000000
        /*0010*/ 	.short	0x0005
        /*0012*/ 	.short	0x0020
        /*0014*/ 	.byte	0x00, 0xf0, 0x11, 0x00


	//----- nvinfo : EIATTR_KPARAM_INFO
	.align		4
.L_229:
        /*0018*/ 	.byte	0x04, 0x17
        /*001a*/ 	.short	(.L_231 - .L_230)
.L_230:
        /*001c*/ 	.word	0x00000000
        /*0020*/ 	.short	0x0004
        /*0022*/ 	.short	0x001c
        /*0024*/ 	.byte	0x00, 0xf0, 0x11, 0x00


	//----- nvinfo : EIATTR_KPARAM_INFO
	.align		4
.L_231:
        /*0028*/ 	.byte	0x04, 0x17
        /*002a*/ 	.short	(.L_233 - .L_232)
.L_232:
        /*002c*/ 	.word	0x00000000
        /*0030*/ 	.short	0x0003
        /*0032*/ 	.short	0x0018
        /*0034*/ 	.byte	0x00, 0xf0, 0x11, 0x00


	//----- nvinfo : EIATTR_KPARAM_INFO
	.align		4
.L_233:
        /*0038*/ 	.byte	0x04, 0x17
        /*003a*/ 	.short	(.L_235 - .L_234)
.L_234:
        /*003c*/ 	.word	0x00000000
        /*0040*/ 	.short	0x0002
        /*0042*/ 	.short	0x0010
        /*0044*/ 	.byte	0x00, 0xf5, 0x21, 0x00


	//----- nvinfo : EIATTR_KPARAM_INFO
	.align		4
.L_235:
        /*0048*/ 	.byte	0x04, 0x17
        /*004a*/ 	.short	(.L_237 - .L_236)
.L_236:
        /*004c*/ 	.word	0x00000000
        /*0050*/ 	.short	0x0001
        /*0052*/ 	.short	0x0008
        /*0054*/ 	.byte	0x00, 0xf5, 0x21, 0x00


	//----- nvinfo : EIATTR_KPARAM_INFO
	.align		4
.L_237:
        /*0058*/ 	.byte	0x04, 0x17
        /*005a*/ 	.short	(.L_239 - .L_238)
.L_238:
        /*005c*/ 	.word	0x00000000
        /*0060*/ 	.short	0x0000
        /*0062*/ 	.short	0x0000
        /*0064*/ 	.byte	0x00, 0xf5, 0x21, 0x00


	//----- nvinfo : EIATTR_SPARSE_MMA_MASK
	.align		4
.L_239:
        /*0068*/ 	.byte	0x03, 0x50
        /*006a*/ 	.short	0x0000


	//----- nvinfo : EIATTR_MAXREG_COUNT
	.align		4
        /*006c*/ 	.byte	0x03, 0x1b
        /*006e*/ 	.short	0x00ff


	//----- nvinfo : EIATTR_MERCURY_ISA_VERSION
	.align		4
        /*0070*/ 	.byte	0x03, 0x5f
        /*0072*/ 	.short	0x0101


	//----- nvinfo : EIATTR_VRC_CTA_INIT_COUNT
	.align		4
        /*0074*/ 	.byte	0x02, 0x4a
	.zero		1
	.zero		1


	//----- nvinfo : EIATTR_EXIT_INSTR_OFFSETS
	.align		4
        /*0078*/ 	.byte	0x04, 0x1c
        /*007a*/ 	.short	(.L_241 - .L_240)


	//   ....[0]....
.L_240:
        /*007c*/ 	.word	0x00000090


	//   ....[1]....
        /*0080*/ 	.word	0x00000960


	//   ....[2]....
        /*0084*/ 	.word	0x00000b40


	//   ....[3]....
        /*0088*/ 	.word	0x00000c40


	//   ....[4]....
        /*008c*/ 	.word	0x00000d00


	//   ....[5]....
        /*0090*/ 	.word	0x00000d50


	//----- nvinfo : EIATTR_CBANK_PARAM_SIZE
	.align		4
.L_241:
        /*0094*/ 	.byte	0x03, 0x19
        /*0096*/ 	.short	0x0024


	//----- nvinfo : EIATTR_PARAM_CBANK
	.align		4
        /*0098*/ 	.byte	0x04, 0x0a
        /*009a*/ 	.short	(.L_243 - .L_242)
	.align		4
.L_242:
        /*009c*/ 	.word	index@(.nv.constant0._Z14matrixMul1DColPKfS0_Pfiii)
        /*00a0*/ 	.short	0x0380
        /*00a2*/ 	.short	0x0024


	//----- nvinfo : EIATTR_SW_WAR
	.align		4
.L_243:
        /*00a4*/ 	.byte	0x04, 0x36
        /*00a6*/ 	.short	(.L_245 - .L_244)
.L_244:
        /*00a8*/ 	.word	0x00000008
.L_245:


//--------------------- .nv.info._Z14matrixMul1DRowPKfS0_Pfiii --------------------------
	.section	.nv.info._Z14matrixMul1DRowPKfS0_Pfiii,"",@"SHT_CUDA_INFO"
	.sectionflags	@""
	.align	4


	//----- nvinfo : EIATTR_CUDA_API_VERSION
	.align		4
        /*0000*/ 	.byte	0x04, 0x37
        /*0002*/ 	.short	(.L_247 - .L_246)
.L_246:
        /*0004*/ 	.word	0x00000082


	//----- nvinfo : EIATTR_KPARAM_INFO
	.align		4
.L_247:
        /*0008*/ 	.byte	0x04, 0x17
        /*000a*/ 	.short	(.L_249 - .L_248)
.L_248:
        /*000c*/ 	.word	0x00000000
        /*0010*/ 	.short	0x0005
        /*0012*/ 	.short	0x0020
        /*0014*/ 	.byte	0x00, 0xf0, 0x11, 0x00


	//----- nvinfo : EIATTR_KPARAM_INFO
	.align		4
.L_249:
        /*0018*/ 	.byte	0x04, 0x17
        /*001a*/ 	.short	(.L_251 - .L_250)
.L_250:
        /*001c*/ 	.word	0x00000000
        /*0020*/ 	.short	0x0004
        /*0022*/ 	.short	0x001c
        /*0024*/ 	.byte	0x00, 0xf0, 0x11, 0x00


	//----- nvinfo : EIATTR_KPARAM_INFO
	.align		4
.L_251:
        /*0028*/ 	.byte	0x04, 0x17
        /*002a*/ 	.short	(.L_253 - .L_252)
.L_252:
        /*002c*/ 	.word	0x00000000
        /*0030*/ 	.short	0x0003
        /*0032*/ 	.short	0x0018
        /*0034*/ 	.byte	0x00, 0xf0, 0x11, 0x00


	//----- nvinfo : EIATTR_KPARAM_INFO
	.align		4
.L_253:
        /*0038*/ 	.byte	0x04, 0x17
        /*003a*/ 	.short	(.L_255 - .L_254)
.L_254:
        /*003c*/ 	.word	0x00000000
        /*0040*/ 	.short	0x0002
        /*0042*/ 	.short	0x0010
        /*0044*/ 	.byte	0x00, 0xf5, 0x21, 0x00


	//----- nvinfo : EIATTR_KPARAM_INFO
	.align		4
.L_255:
        /*0048*/ 	.byte	0x04, 0x17
        /*004a*/ 	.short	(.L_257 - .L_256)
.L_256:
        /*004c*/ 	.word	0x00000000
        /*0050*/ 	.short	0x0001
        /*0052*/ 	.short	0x0008
        /*0054*/ 	.byte	0x00, 0xf5, 0x21, 0x00


	//----- nvinfo : EIATTR_KPARAM_INFO
	.align		4
.L_257:
        /*0058*/ 	.byte	0x04, 0x17
        /*005a*/ 	.short	(.L_259 - .L_258)
.L_258:
        /*005c*/ 	.word	0x00000000
        /*0060*/ 	.short	0x0000
        /*0062*/ 	.short	0x0000
        /*0064*/ 	.byte	0x00, 0xf5, 0x21, 0x00


	//----- nvinfo : EIATTR_SPARSE_MMA_MASK
	.align		4
.L_259:
        /*0068*/ 	.byte	0x03, 0x50
        /*006a*/ 	.short	0x0000


	//----- nvinfo : EIATTR_MAXREG_COUNT
	.align		4
        /*006c*/ 	.byte	0x03, 0x1b
        /*006e*/ 	.short	0x00ff


	//----- nvinfo : EIATTR_MERCURY_ISA_VERSION
	.align		4
        /*0070*/ 	.byte	0x03, 0x5f
        /*0072*/ 	.short	0x0101


	//----- nvinfo : EIATTR_VRC_CTA_INIT_COUNT
	.align		4
        /*0074*/ 	.byte	0x02, 0x4a
	.zero		1
	.zero		1


	//----- nvinfo : EIATTR_EXIT_INSTR_OFFSETS
	.align		4
        /*0078*/ 	.byte	0x04, 0x1c
        /*007a*/ 	.short	(.L_261 - .L_260)


	//   ....[0]....
.L_260:
        /*007c*/ 	.word	0x000000a0


	//   ....[1]....
        /*0080*/ 	.word	0x00000ac0


	//   ....[2]....
        /*0084*/ 	.word	0x00000c40


	//   ....[3]....
        /*0088*/ 	.word	0x00000d20


	//   ....[4]....
        /*008c*/ 	.word	0x00000e10


	//   ....[5]....
        /*0090*/ 	.word	0x00000e70


	//----- nvinfo : EIATTR_CBANK_PARAM_SIZE
	.align		4
.L_261:
        /*0094*/ 	.byte	0x03, 0x19
        /*0096*/ 	.short	0x0024


	//----- nvinfo : EIATTR_PARAM_CBANK
	.align		4
        /*0098*/ 	.byte	0x04, 0x0a
        /*009a*/ 	.short	(.L_263 - .L_262)
	.align		4
.L_262:
        /*009c*/ 	.word	index@(.nv.constant0._Z14matrixMul1DRowPKfS0_Pfiii)
        /*00a0*/ 	.short	0x0380
        /*00a2*/ 	.short	0x0024


	//----- nvinfo : EIATTR_SW_WAR
	.align		4
.L_263:
        /*00a4*/ 	.byte	0x04, 0x36
        /*00a6*/ 	.short	(.L_265 - .L_264)
.L_264:
        /*00a8*/ 	.word	0x00000008
.L_265:


//--------------------- .nv.info._Z14matrixMulBasicPKfS0_Pfiii --------------------------
	.section	.nv.info._Z14matrixMulBasicPKfS0_Pfiii,"",@"SHT_CUDA_INFO"
	.sectionflags	@""
	.align	4


	//----- nvinfo : EIATTR_CUDA_API_VERSION
	.align		4
        /*0000*/ 	.byte	0x04, 0x37
        /*0002*/ 	.short	(.L_267 - .L_266)
.L_266:
        /*0004*/ 	.word	0x00000082


	//----- nvinfo : EIATTR_KPARAM_INFO
	.align		4
.L_267:
        /*0008*/ 	.byte	0x04, 0x17
        /*000a*/ 	.short	(.L_269 - .L_268)
.L_268:
        /*000c*/ 	.word	0x00000000
        /*0010*/ 	.short	0x0005
        /*0012*/ 	.short	0x0020
        /*0014*/ 	.byte	0x00, 0xf0, 0x11, 0x00


	//----- nvinfo : EIATTR_KPARAM_INFO
	.align		4
.L_269:
        /*0018*/ 	.byte	0x04, 0x17
        /*001a*/ 	.short	(.L_271 - .L_270)
.L_270:
        /*001c*/ 	.word	0x00000000
        /*0020*/ 	.short	0x0004
        /*0022*/ 	.short	0x001c
        /*0024*/ 	.byte	0x00, 0xf0, 0x11, 0x00


	//----- nvinfo : EIATTR_KPARAM_INFO
	.align		4
.L_271:
        /*0028*/ 	.byte	0x04, 0x17
        /*002a*/ 	.short	(.L_273 - .L_272)
.L_272:
        /*002c*/ 	.word	0x00000000
        /*0030*/ 	.short	0x0003
        /*0032*/ 	.short	0x0018
        /*0034*/ 	.byte	0x00, 0xf0, 0x11, 0x00


	//----- nvinfo : EIATTR_KPARAM_INFO
	.align		4
.L_273:
        /*0038*/ 	.byte	0x04, 0x17
        /*003a*/ 	.short	(.L_275 - .L_274)
.L_274:
        /*003c*/ 	.word	0x00000000
        /*0040*/ 	.short	0x0002
        /*0042*/ 	.short	0x0010
        /*0044*/ 	.byte	0x00, 0xf5, 0x21, 0x00


	//----- nvinfo : EIATTR_KPARAM_INFO
	.align		4
.L_275:
        /*0048*/ 	.byte	0x04, 0x17
        /*004a*/ 	.short	(.L_277 - .L_276)
.L_276:
        /*004c*/ 	.word	0x00000000
        /*0050*/ 	.short	0x0001
        /*0052*/ 	.short	0x0008
        /*0054*/ 	.byte	0x00, 0xf5, 0x21, 0x00


	//----- nvinfo : EIATTR_KPARAM_INFO
	.align		4
.L_277:
        /*0058*/ 	.byte	0x04, 0x17
        /*005a*/ 	.short	(.L_279 - .L_278)
.L_278:
        /*005c*/ 	.word	0x00000000
        /*0060*/ 	.short	0x0000
        /*0062*/ 	.short	0x0000
        /*0064*/ 	.byte	0x00, 0xf5, 0x21, 0x00


	//----- nvinfo : EIATTR_SPARSE_MMA_MASK
	.align		4
.L_279:
        /*0068*/ 	.byte	0x03, 0x50
        /*006a*/ 	.short	0x0000


	//----- nvinfo : EIATTR_MAXREG_COUNT
	.align		4
        /*006c*/ 	.byte	0x03, 0x1b
        /*006e*/ 	.short	0x00ff


	//----- nvinfo : EIATTR_MERCURY_ISA_VERSION
	.align		4
        /*0070*/ 	.byte	0x03, 0x5f
        /*0072*/ 	.short	0x0101


	//----- nvinfo : EIATTR_VRC_CTA_INIT_COUNT
	.align		4
        /*0074*/ 	.byte	0x02, 0x4a
	.zero		1
	.zero		1


	//----- nvinfo : EIATTR_EXIT_INSTR_OFFSETS
	.align		4
        /*0078*/ 	.byte	0x04, 0x1c
        /*007a*/ 	.short	(.L_281 - .L_280)


	//   ....[0]....
.L_280:
        /*007c*/ 	.word	0x000000d0


	//   ....[1]....
        /*0080*/ 	.word	0x000008f0


	//----- nvinfo : EIATTR_CBANK_PARAM_SIZE
	.align		4
.L_281:
        /*0084*/ 	.byte	0x03, 0x19
        /*0086*/ 	.short	0x0024


	//----- nvinfo : EIATTR_PARAM_CBANK
	.align		4
        /*0088*/ 	.byte	0x04, 0x0a
        /*008a*/ 	.short	(.L_283 - .L_282)
	.align		4
.L_282:
        /*008c*/ 	.word	index@(.nv.constant0._Z14matrixMulBasicPKfS0_Pfiii)
        /*0090*/ 	.short	0x0380
        /*0092*/ 	.short	0x0024


	//----- nvinfo : EIATTR_SW_WAR
	.align		4
.L_283:
        /*0094*/ 	.byte	0x04, 0x36
        /*0096*/ 	.short	(.L_285 - .L_284)
.L_284:
        /*0098*/ 	.word	0x00000008
.L_285:


//--------------------- .nv.callgraph             --------------------------
	.section	.nv.callgraph,"",@"SHT_CUDA_CALLGRAPH"
	.align	4
	.sectionentsize	8
	.align		4
        /*0000*/ 	.word	0x00000000
	.align		4
        /*0004*/ 	.word	0xffffffff
	.align		4
        /*0008*/ 	.word	0x00000000
	.align		4
        /*000c*/ 	.word	0xfffffffe
	.align		4
        /*0010*/ 	.word	0x00000000
	.align		4
        /*0014*/ 	.word	0xfffffffd
	.align		4
        /*0018*/ 	.word	0x00000000
	.align		4
        /*001c*/ 	.word	0xfffffffc


//--------------------- .text._Z15matrixMulSharedILi8EEvPKfS1_Pfiii --------------------------
	.section	.text._Z15matrixMulSharedILi8EEvPKfS1_Pfiii,"ax",@progbits
	.align	128
        .global         _Z15matrixMulSharedILi8EEvPKfS1_Pfiii
        .type           _Z15matrixMulSharedILi8EEvPKfS1_Pfiii,@function
        .size           _Z15matrixMulSharedILi8EEvPKfS1_Pfiii,(.L_x_69 - _Z15matrixMulSharedILi8EEvPKfS1_Pfiii)
        .other          _Z15matrixMulSharedILi8EEvPKfS1_Pfiii,@"STO_CUDA_ENTRY STV_DEFAULT"
_Z15matrixMulSharedILi8EEvPKfS1_Pfiii:
.text._Z15matrixMulSharedILi8EEvPKfS1_Pfiii:
[----:B------:R-:W-:Y:S01]  /*0000*/  LDC R1, c[0x0][0x37c] ;  /* 0x0000df00ff017b82 */ /* 0x000fe20000000800 */
[----:B------:R-:W0:Y:S01]  /*0010*/  S2R R23, SR_CTAID.Y ;  /* 0x0000000000177919 */ /* 0x000e220000002600 */
[----:B------:R-:W1:Y:S01]  /*0020*/  LDCU UR7, c[0x0][0x39c] ;  /* 0x00007380ff0777ac */ /* 0x000e620008000800 */
[----:B------:R-:W-:Y:S01]  /*0030*/  HFMA2 R15, -RZ, RZ, 0, 0 ;  /* 0x00000000ff0f7431 */ /* 0x000fe200000001ff */
[----:B------:R-:W0:Y:S01]  /*0040*/  S2R R17, SR_TID.Y ;  /* 0x0000000000117919 */ /* 0x000e220000002200 */
[----:B------:R-:W2:Y:S01]  /*0050*/  LDCU.64 UR10, c[0x0][0x358] ;  /* 0x00006b00ff0a77ac */ /* 0x000ea20008000a00 */
[----:B------:R-:W3:Y:S01]  /*0060*/  S2R R9, SR_CTAID.X ;  /* 0x0000000000097919 */ /* 0x000ee20000002500 */
[----:B------:R-:W3:Y:S01]  /*0070*/  S2R R0, SR_TID.X ;  /* 0x0000000000007919 */ /* 0x000ee20000002100 */
[----:B-1----:R-:W-:Y:S01]  /*0080*/  UISETP.GE.AND UP0, UPT, UR7, 0x1, UPT ;  /* 0x000000010700788c */ /* 0x002fe2000bf06270 */
[----:B0-----:R-:W-:Y:S01]  /*0090*/  LEA R23, R23, R17, 0x3 ;  /* 0x0000001117177211 */ /* 0x001fe200078e18ff */
[----:B---3--:R-:W-:-:S07]  /*00a0*/  IMAD R22, R9, 0x8, R0 ;  /* 0x0000000809167824 */ /* 0x008fce00078e0200 */
[----:B--2---:R-:W-:Y:S05]  /*00b0*/  BRA.U !UP0, `(.L_x_0) ;  /* 0x0000000908a87547 */ /* 0x004fea000b800000 */
[----:B------:R-:W0:Y:S01]  /*00c0*/  S2UR UR6, SR_CgaCtaId ;  /* 0x00000000000679c3 */ /* 0x000e220000008800 */
[----:B------:R-:W1:Y:S01]  /*00d0*/  LDCU UR8, c[0x0][0x3a0] ;  /* 0x00007400ff0877ac */ /* 0x000e620008000800 */
[----:B------:R-:W-:Y:S01]  /*00e0*/  IMAD R5, R23, UR7, RZ ;  /* 0x0000000717057c24 */ /* 0x000fe2000f8e02ff */
[----:B------:R-:W-:Y:S01]  /*00f0*/  MOV R15, RZ ;  /* 0x000000ff000f7202 */ /* 0x000fe20000000f00 */
[----:B------:R-:W2:Y:S01]  /*0100*/  LDCU UR9, c[0x0][0x398] ;  /* 0x00007300ff0977ac */ /* 0x000ea20008000800 */
[----:B------:R-:W-:Y:S01]  /*0110*/  UMOV UR4, 0x400 ;  /* 0x0000040000047882 */ /* 0x000fe20000000000 */
[----:B------:R-:W-:Y:S02]  /*0120*/  UISETP.GE.U32.AND UP0, UPT, UR7, 0x9, UPT ;  /* 0x000000090700788c */ /* 0x000fe4000bf06070 */
[----:B------:R-:W-:Y:S01]  /*0130*/  UIADD3 UR5, UPT, UPT, UR4, 0x100, URZ ;  /* 0x0000010004057890 */ /* 0x000fe2000fffe0ff */
[----:B-1----:R-:W-:Y:S01]  /*0140*/  MOV R3, UR8 ;  /* 0x0000000800037c02 */ /* 0x002fe20008000f00 */
[----:B------:R-:W-:-:S03]  /*0150*/  UIADD3 UR8, UPT, UPT, UR7, 0x7, URZ ;  /* 0x0000000707087890 */ /* 0x000fc6000fffe0ff */
[----:B------:R-:W-:Y:S01]  /*0160*/  ISETP.GE.AND P0, PT, R22, R3, PT ;  /* 0x000000031600720c */ /* 0x000fe20003f06270 */
[----:B0-----:R-:W-:Y:S02]  /*0170*/  ULEA UR5, UR6, UR5, 0x18 ;  /* 0x0000000506057291 */ /* 0x001fe4000f8ec0ff */
[----:B------:R-:W-:Y:S01]  /*0180*/  ULEA UR4, UR6, UR4, 0x18 ;  /* 0x0000000406047291 */ /* 0x000fe2000f8ec0ff */
[----:B--2---:R-:W-:-:S03]  /*0190*/  ISETP.LT.AND P0, PT, R23, UR9, !P0 ;  /* 0x0000000917007c0c */ /* 0x004fc6000c701270 */
[----:B------:R-:W-:Y:S02]  /*01a0*/  LEA R2, R0, UR5, 0x2 ;  /* 0x0000000500027c11 */ /* 0x000fe4000f8e10ff */
[C---:B------:R-:W-:Y:S01]  /*01b0*/  LEA R7, R17.reuse, UR4, 0x5 ;  /* 0x0000000411077c11 */ /* 0x040fe2000f8e28ff */
[----:B------:R-:W-:Y:S02]  /*01c0*/  UMOV UR4, URZ ;  /* 0x000000ff00047c82 */ /* 0x000fe40008000000 */
[----:B------:R-:W-:Y:S01]  /*01d0*/  IMAD R4, R17, 0x20, R2 ;  /* 0x0000002011047824 */ /* 0x000fe200078e0202 */
[----:B------:R-:W-:Y:S06]  /*01e0*/  BRA.U !UP0, `(.L_x_1) ;  /* 0x0000000508a07547 */ /* 0x000fec000b800000 */
[----:B------:R-:W0:Y:S01]  /*01f0*/  LDC R6, c[0x0][0x3a0] ;  /* 0x0000e800ff067b82 */ /* 0x000e220000000800 */
[C---:B------:R-:W-:Y:S01]  /*0200*/  IADD3 R8, PT, PT, R17.reuse, 0x8, RZ ;  /* 0x0000000811087810 */ /* 0x040fe20007ffe0ff */
[----:B------:R-:W-:Y:S01]  /*0210*/  USHF.R.U32.HI UR4, URZ, 0x3, UR8 ;  /* 0x00000003ff047899 */ /* 0x000fe20008011608 */
[-CC-:B------:R-:W-:Y:S01]  /*0220*/  IMAD R16, R17, R3.reuse, R0.reuse ;  /* 0x0000000311107224 */ /* 0x180fe200078e0200 */
[----:B------:R-:W-:Y:S01]  /*0230*/  ISETP.GE.AND P2, PT, R23, UR9, PT ;  /* 0x0000000917007c0c */ /* 0x000fe2000bf46270 */
[----:B------:R-:W-:Y:S01]  /*0240*/  IMAD.MOV.U32 R20, RZ, RZ, 0x8 ;  /* 0x00000008ff147424 */ /* 0x000fe200078e00ff */
[----:B------:R-:W-:Y:S01]  /*0250*/  ULOP3.LUT UR4, UR4, 0xffffffe, URZ, 0xc0, !UPT ;  /* 0x0ffffffe04047892 */ /* 0x000fe2000f8ec0ff */
[----:B------:R-:W-:Y:S01]  /*0260*/  IMAD R8, R8, R3, R0 ;  /* 0x0000000308087224 */ /* 0x000fe200078e0200 */
[----:B------:R-:W-:Y:S01]  /*0270*/  LEA R16, R9, R16, 0x3 ;  /* 0x0000001009107211 */ /* 0x000fe200078e18ff */
[----:B------:R-:W1:Y:S01]  /*0280*/  LDCU UR7, c[0x0][0x39c] ;  /* 0x00007380ff0777ac */ /* 0x000e620008000800 */
[-C--:B------:R-:W-:Y:S01]  /*0290*/  IADD3 R19, PT, PT, R5, R0.reuse, RZ ;  /* 0x0000000005137210 */ /* 0x080fe20007ffe0ff */
[----:B------:R-:W-:Y:S01]  /*02a0*/  IMAD R18, R9, 0x8, R8 ;  /* 0x0000000809127824 */ /* 0x000fe200078e0208 */
[----:B------:R-:W-:Y:S01]  /*02b0*/  MOV R15, RZ ;  /* 0x000000ff000f7202 */ /* 0x000fe20000000f00 */
[----:B------:R-:W-:Y:S01]  /*02c0*/  UIADD3 UR4, UPT, UPT, -UR4, URZ, URZ ;  /* 0x000000ff04047290 */ /* 0x000fe2000fffe1ff */
[----:B------:R-:W-:-:S11]  /*02d0*/  MOV R21, R0 ;  /* 0x0000000000157202 */ /* 0x000fd60000000f00 */
.L_x_6:
[----:B0-----:R-:W-:Y:S01]  /*02e0*/  MOV R3, R6 ;  /* 0x0000000600037202 */ /* 0x001fe20000000f00 */
[----:B------:R-:W-:Y:S01]  /*02f0*/  HFMA2 R25, -RZ, RZ, 0, 0 ;  /* 0x00000000ff197431 */ /* 0x000fe200000001ff */
[----:B-1----:R-:W-:Y:S01]  /*0300*/  ISETP.GE.OR P3, PT, R21, UR7, P2 ;  /* 0x0000000715007c0c */ /* 0x002fe20009766670 */
[----:B------:R-:W-:Y:S01]  /*0310*/  IMAD.MOV.U32 R13, RZ, RZ, RZ ;  /* 0x000000ffff0d7224 */ /* 0x000fe200078e00ff */
[----:B------:R-:W-:-:S04]  /*0320*/  ISETP.GE.AND P1, PT, R22, R3, PT ;  /* 0x000000031600720c */ /* 0x000fc80003f26270 */
[----:B------:R-:W-:-:S07]  /*0330*/  ISETP.GE.OR P4, PT, R17, UR7, P1 ;  /* 0x0000000711007c0c */ /* 0x000fce0008f86670 */
[----:B------:R-:W0:Y:S08]  /*0340*/  @!P3 LDC.64 R10, c[0x0][0x380] ;  /* 0x0000e000ff0abb82 */ /* 0x000e300000000a00 */
[----:B------:R-:W1:Y:S01]  /*0350*/  @!P4 LDC.64 R8, c[0x0][0x388] ;  /* 0x0000e200ff08cb82 */ /* 0x000e620000000a00 */
[----:B0-----:R-:W-:-:S05]  /*0360*/  @!P3 IMAD.WIDE.U32 R10, R19, 0x4, R10 ;  /* 0x00000004130ab825 */ /* 0x001fca00078e000a */
[----:B------:R-:W2:Y:S01]  /*0370*/  @!P3 LDG.E R13, desc[UR10][R10.64] ;  /* 0x0000000a0a0db981 */ /* 0x000ea2000c1e1900 */
[----:B-1----:R-:W-:-:S05]  /*0380*/  @!P4 IMAD.WIDE R8, R16, 0x4, R8 ;  /* 0x000000041008c825 */ /* 0x002fca00078e0208 */
[----:B------:R-:W3:Y:S01]  /*0390*/  @!P4 LDG.E R25, desc[UR10][R8.64] ;  /* 0x0000000a0819c981 */ /* 0x000ee2000c1e1900 */
[----:B------:R-:W-:Y:S01]  /*03a0*/  IMAD R24, R0, 0x4, R7 ;  /* 0x0000000400187824 */ /* 0x000fe200078e0207 */
[----:B------:R-:W-:Y:S01]  /*03b0*/  IADD3 R12, PT, PT, R21, 0x8, RZ ;  /* 0x00000008150c7810 */ /* 0x000fe20007ffe0ff */
[----:B------:R-:W-:Y:S01]  /*03c0*/  BSSY.RECONVERGENT B0, `(.L_x_2) ;  /* 0x000001a000007945 */ /* 0x000fe20003800200 */
[----:B------:R-:W-:Y:S02]  /*03d0*/  IADD3 R14, PT, PT, R17, 0x8, RZ ;  /* 0x00000008110e7810 */ /* 0x000fe40007ffe0ff */
[----:B------:R-:W-:Y:S02]  /*03e0*/  ISETP.GE.OR P3, PT, R12, UR7, P2 ;  /* 0x000000070c007c0c */ /* 0x000fe40009766670 */
[----:B------:R-:W-:Y:S01]  /*03f0*/  ISETP.GE.OR P1, PT, R14, UR7, P1 ;  /* 0x000000070e007c0c */ /* 0x000fe20008f26670 */
[----:B--2---:R0:W-:Y:S04]  /*0400*/  STS [R24], R13 ;  /* 0x0000000d18007388 */ /* 0x0041e80000000800 */
[----:B---3--:R0:W-:Y:S01]  /*0410*/  STS [R4], R25 ;  /* 0x0000001904007388 */ /* 0x0081e20000000800 */
[----:B------:R-:W-:Y:S06]  /*0420*/  BAR.SYNC.DEFER_BLOCKING 0x0 ;  /* 0x0000000000007b1d */ /* 0x000fec0000010000 */
[----:B------:R-:W-:Y:S05]  /*0430*/  @!P0 BRA `(.L_x_3) ;  /* 0x0000000000488947 */ /* 0x000fea0003800000 */
[----:B------:R-:W-:Y:S04]  /*0440*/  LDS R12, [R2] ;  /* 0x00000000020c7984 */ /* 0x000fe80000000800 */
[----:B------:R-:W1:Y:S04]  /*0450*/  LDS.128 R8, [R7] ;  /* 0x0000000007087984 */ /* 0x000e680000000c00 */
[----:B0-----:R-:W0:Y:S04]  /*0460*/  LDS R13, [R2+0x20] ;  /* 0x00002000020d7984 */ /* 0x001e280000000800 */
[----:B------:R-:W2:Y:S04]  /*0470*/  LDS R14, [R2+0x40] ;  /* 0x00004000020e7984 */ /* 0x000ea80000000800 */
[----:B------:R-:W3:Y:S04]  /*0480*/  LDS R26, [R2+0x60] ;  /* 0x00006000021a7984 */ /* 0x000ee80000000800 */
[----:B------:R-:W-:Y:S01]  /*0490*/  LDS R27, [R2+0xa0] ;  /* 0x0000a000021b7984 */ /* 0x000fe20000000800 */
[----:B-1----:R-:W-:-:S04]  /*04a0*/  FFMA R8, R8, R12, R15 ;  /* 0x0000000c08087223 */ /* 0x002fc8000000000f */
[----:B0-----:R-:W-:Y:S02]  /*04b0*/  FFMA R13, R13, R9, R8 ;  /* 0x000000090d0d7223 */ /* 0x001fe40000000008 */
[----:B------:R-:W-:Y:S02]  /*04c0*/  LDS R9, [R2+0x80] ;  /* 0x0000800002097984 */ /* 0x000fe40000000800 */
[----:B--2---:R-:W-:Y:S02]  /*04d0*/  FFMA R25, R14, R10, R13 ;  /* 0x0000000a0e197223 */ /* 0x004fe4000000000d */
[----:B------:R-:W0:Y:S02]  /*04e0*/  LDS.128 R12, [R7+0x10] ;  /* 0x00001000070c7984 */ /* 0x000e240000000c00 */
[----:B---3--:R-:W-:Y:S02]  /*04f0*/  FFMA R11, R26, R11, R25 ;  /* 0x0000000b1a0b7223 */ /* 0x008fe40000000019 */
[----:B------:R-:W1:Y:S04]  /*0500*/  LDS R8, [R2+0xc0] ;  /* 0x0000c00002087984 */ /* 0x000e680000000800 */
[----:B------:R-:W2:Y:S01]  /*0510*/  LDS R25, [R2+0xe0] ;  /* 0x0000e00002197984 */ /* 0x000ea20000000800 */
[----:B0-----:R-:W-:-:S04]  /*0520*/  FFMA R12, R12, R9, R11 ;  /* 0x000000090c0c7223 */ /* 0x001fc8000000000b */
[----:B------:R-:W-:-:S04]  /*0530*/  FFMA R13, R27, R13, R12 ;  /* 0x0000000d1b0d7223 */ /* 0x000fc8000000000c */
[----:B-1----:R-:W-:-:S04]  /*0540*/  FFMA R8, R8, R14, R13 ;  /* 0x0000000e08087223 */ /* 0x002fc8000000000d */
[----:B--2---:R-:W-:-:S07]  /*0550*/  FFMA R15, R25, R15, R8 ;  /* 0x0000000f190f7223 */ /* 0x004fce0000000008 */
.L_x_3:
[----:B------:R-:W-:Y:S05]  /*0560*/  BSYNC.RECONVERGENT B0 ;  /* 0x0000000000007941 */ /* 0x000fea0003800200 */
.L_x_2:
[----:B------:R-:W1:Y:S01]  /*0570*/  @!P3 LDC.64 R8, c[0x0][0x380] ;  /* 0x0000e000ff08bb82 */ /* 0x000e620000000a00 */
[----:B------:R-:W-:Y:S01]  /*0580*/  @!P3 IADD3 R12, PT, PT, R20, -0x8, RZ ;  /* 0xfffffff8140cb810 */ /* 0x000fe20007ffe0ff */
[----:B0-----:R-:W-:-:S06]  /*0590*/  HFMA2 R25, -RZ, RZ, 0, 0 ;  /* 0x00000000ff197431 */ /* 0x001fcc00000001ff */
[----:B------:R-:W-:Y:S01]  /*05a0*/  BAR.SYNC.DEFER_BLOCKING 0x0 ;  /* 0x0000000000007b1d */ /* 0x000fe20000010000 */
[----:B------:R-:W-:-:S07]  /*05b0*/  @!P3 IADD3 R12, P4, P5, R5, R12, R0 ;  /* 0x0000000c050cb210 */ /* 0x000fce0007d9e000 */
[----:B------:R-:W0:Y:S01]  /*05c0*/  @!P1 LDC.64 R10, c[0x0][0x388] ;  /* 0x0000e200ff0a9b82 */ /* 0x000e220000000a00 */
[----:B------:R-:W-:Y:S02]  /*05d0*/  @!P3 IADD3.X R13, PT, PT, RZ, RZ, RZ, P4, P5 ;  /* 0x000000ffff0db210 */ /* 0x000fe400027ea4ff */
[----:B-1----:R-:W-:-:S04]  /*05e0*/  @!P3 LEA R8, P4, R12, R8, 0x2 ;  /* 0x000000080c08b211 */ /* 0x002fc800078810ff */
[----:B------:R-:W-:Y:S02]  /*05f0*/  @!P3 LEA.HI.X R9, R12, R9, R13, 0x2, P4 ;  /* 0x000000090c09b211 */ /* 0x000fe400020f140d */
[----:B------:R-:W-:Y:S01]  /*0600*/  MOV R13, RZ ;  /* 0x000000ff000d7202 */ /* 0x000fe20000000f00 */
[----:B0-----:R-:W-:-:S05]  /*0610*/  @!P1 IMAD.WIDE R10, R18, 0x4, R10 ;  /* 0x00000004120a9825 */ /* 0x001fca00078e020a */
[----:B------:R-:W2:Y:S04]  /*0620*/  @!P3 LDG.E R13, desc[UR10][R8.64+0x20] ;  /* 0x0000200a080db981 */ /* 0x000ea8000c1e1900 */
[----:B------:R-:W3:Y:S01]  /*0630*/  @!P1 LDG.E R25, desc[UR10][R10.64] ;  /* 0x0000000a0a199981 */ /* 0x000ee2000c1e1900 */
[----:B------:R-:W-:Y:S03]  /*0640*/  BSSY.RECONVERGENT B0, `(.L_x_4) ;  /* 0x0000017000007945 */ /* 0x000fe60003800200 */
        /* <DEDUP_REMOVED lines=8> */
[----:B------:R-:W-:Y:S01]  /*06d0*/  LDS R27, [R2+0xa0] ;  /* 0x0000a000021b7984 */ /* 0x000fe20000000800 */
[----:B-1----:R-:W-:-:S03]  /*06e0*/  FFMA R12, R8, R12, R15 ;  /* 0x0000000c080c7223 */ /* 0x002fc6000000000f */
[----:B------:R-:W1:Y:S01]  /*06f0*/  LDS R8, [R2+0x60] ;  /* 0x0000600002087984 */ /* 0x000e620000000800 */
[----:B0-----:R-:W-:-:S03]  /*0700*/  FFMA R24, R13, R9, R12 ;  /* 0x000000090d187223 */ /* 0x001fc6000000000c */
[----:B------:R-:W-:Y:S01]  /*0710*/  LDS R9, [R2+0x80] ;  /* 0x0000800002097984 */ /* 0x000fe20000000800 */
[----:B--2---:R-:W-:-:S03]  /*0720*/  FFMA R25, R25, R10, R24 ;  /* 0x0000000a19197223 */ /* 0x004fc60000000018 */
[----:B------:R-:W0:Y:S04]  /*0730*/  LDS.128 R12, [R7+0x10] ;  /* 0x00001000070c7984 */ /* 0x000e280000000c00 */
[----:B------:R-:W2:Y:S04]  /*0740*/  LDS R24, [R2+0xc0] ;  /* 0x0000c00002187984 */ /* 0x000ea80000000800 */
[----:B------:R-:W3:Y:S01]  /*0750*/  LDS R10, [R2+0xe0] ;  /* 0x0000e000020a7984 */ /* 0x000ee20000000800 */
[----:B-1----:R-:W-:-:S04]  /*0760*/  FFMA R11, R8, R11, R25 ;  /* 0x0000000b080b7223 */ /* 0x002fc80000000019 */
[----:B0-----:R-:W-:-:S04]  /*0770*/  FFMA R12, R12, R9, R11 ;  /* 0x000000090c0c7223 */ /* 0x001fc8000000000b */
[----:B------:R-:W-:-:S04]  /*0780*/  FFMA R13, R27, R13, R12 ;  /* 0x0000000d1b0d7223 */ /* 0x000fc8000000000c */
[----:B--2---:R-:W-:-:S04]  /*0790*/  FFMA R13, R24, R14, R13 ;  /* 0x0000000e180d7223 */ /* 0x004fc8000000000d */
[----:B---3--:R-:W-:-:S07]  /*07a0*/  FFMA R15, R10, R15, R13 ;  /* 0x0000000f0a0f7223 */ /* 0x008fce000000000d */
.L_x_5:
[----:B------:R-:W-:Y:S05]  /*07b0*/  BSYNC.RECONVERGENT B0 ;  /* 0x0000000000007941 */ /* 0x000fea0003800200 */
.L_x_4:
[----:B------:R-:W-:Y:S01]  /*07c0*/  BAR.SYNC.DEFER_BLOCKING 0x0 ;  /* 0x0000000000007b1d */ /* 0x000fe20000010000 */
[----:B------:R-:W-:Y:S01]  /*07d0*/  UIADD3 UR4, UPT, UPT, UR4, 0x2, URZ ;  /* 0x0000000204047890 */ /* 0x000fe2000fffe0ff */
[----:B------:R-:W-:Y:S01]  /*07e0*/  VIADD R20, R20, 0x10 ;  /* 0x0000001014147836 */ /* 0x000fe20000000000 */
[----:B------:R-:W-:Y:S01]  /*07f0*/  IADD3 R17, PT, PT, R17, 0x10, RZ ;  /* 0x0000001011117810 */ /* 0x000fe20007ffe0ff */
[----:B------:R-:W-:Y:S01]  /*0800*/  VIADD R21, R21, 0x10 ;  /* 0x0000001015157836 */ /* 0x000fe20000000000 */
[----:B------:R-:W-:Y:S01]  /*0810*/  UISETP.NE.AND UP0, UPT, UR4, URZ, UPT ;  /* 0x000000ff0400728c */ /* 0x000fe2000bf05270 */
[C---:B------:R-:W-:Y:S02]  /*0820*/  LEA R18, R3.reuse, R18, 0x4 ;  /* 0x0000001203127211 */ /* 0x040fe400078e20ff */
[----:B------:R-:W-:Y:S02]  /*0830*/  LEA R16, R3, R16, 0x4 ;  /* 0x0000001003107211 */ /* 0x000fe400078e20ff */
[----:B------:R-:W-:-:S04]  /*0840*/  IADD3 R19, PT, PT, R19, 0x10, RZ ;  /* 0x0000001013137810 */ /* 0x000fc80007ffe0ff */
[----:B------:R-:W-:Y:S05]  /*0850*/  BRA.U UP0, `(.L_x_6) ;  /* 0xfffffff900a07547 */ /* 0x000fea000b83ffff */
[----:B------:R-:W-:-:S12]  /*0860*/  ULOP3.LUT UR4, UR8, 0x7ffffff0, URZ, 0xc0, !UPT ;  /* 0x7ffffff008047892 */ /* 0x000fd8000f8ec0ff */
.L_x_1:
[----:B------:R-:W-:-:S09]  /*0870*/  ULOP3.LUT UP0, URZ, UR8, 0x8, URZ, 0xc0, !UPT ;  /* 0x0000000808ff7892 */ /* 0x000fd2000f80c0ff */
[----:B------:R-:W-:Y:S05]  /*0880*/  BRA.U !UP0, `(.L_x_0) ;  /* 0x0000000108b47547 */ /* 0x000fea000b800000 */
[----:B------:R-:W1:Y:S01]  /*0890*/  S2R R6, SR_TID.Y ;  /* 0x0000000000067919 */ /* 0x000e620000002200 */
[----:B------:R-:W2:Y:S01]  /*08a0*/  LDCU UR5, c[0x0][0x398] ;  /* 0x00007300ff0577ac */ /* 0x000ea20008000800 */
[----:B------:R-:W-:Y:S02]  /*08b0*/  ISETP.GE.AND P2, PT, R22, R3, PT ;  /* 0x000000031600720c */ /* 0x000fe40003f46270 */
[----:B------:R-:W-:-:S04]  /*08c0*/  IADD3 R0, PT, PT, R0, UR4, RZ ;  /* 0x0000000400007c10 */ /* 0x000fc8000fffe0ff */
[----:B------:R-:W-:-:S04]  /*08d0*/  ISETP.GE.AND P1, PT, R0, UR7, PT ;  /* 0x0000000700007c0c */ /* 0x000fc8000bf26270 */
[----:B--2---:R-:W-:Y:S02]  /*08e0*/  ISETP.GE.OR P1, PT, R23, UR5, P1 ;  /* 0x0000000517007c0c */ /* 0x004fe40008f26670 */
[----:B-1----:R-:W-:-:S11]  /*08f0*/  IADD3 R6, PT, PT, R6, UR4, RZ ;  /* 0x0000000406067c10 */ /* 0x002fd6000fffe0ff */
[----:B------:R-:W1:Y:S01]  /*0900*/  @!P1 LDC.64 R10, c[0x0][0x380] ;  /* 0x0000e000ff0a9b82 */ /* 0x000e620000000a00 */
[----:B------:R-:W-:Y:S01]  /*0910*/  @!P1 IMAD.IADD R5, R5, 0x1, R0 ;  /* 0x0000000105059824 */ /* 0x000fe200078e0200 */
[----:B------:R-:W-:Y:S02]  /*0920*/  MOV R0, RZ ;  /* 0x000000ff00007202 */ /* 0x000fe40000000f00 */
[----:B------:R-:W-:-:S13]  /*0930*/  ISETP.GE.OR P2, PT, R6, UR7, P2 ;  /* 0x0000000706007c0c */ /* 0x000fda0009746670 */
[----:B------:R-:W2:Y:S01]  /*0940*/  @!P2 LDC.64 R8, c[0x0][0x388] ;  /* 0x0000e200ff08ab82 */ /* 0x000ea20000000a00 */
[----:B------:R-:W-:Y:S02]  /*0950*/  @!P2 IMAD R3, R6, R3, R22 ;  /* 0x000000030603a224 */ /* 0x000fe400078e0216 */
[----:B-1----:R-:W-:-:S05]  /*0960*/  @!P1 IMAD.WIDE.U32 R10, R5, 0x4, R10 ;  /* 0x00000004050a9825 */ /* 0x002fca00078e000a */
[----:B------:R-:W3:Y:S01]  /*0970*/  @!P1 LDG.E R0, desc[UR10][R10.64] ;  /* 0x0000000a0a009981 */ /* 0x000ee2000c1e1900 */
[----:B--2---:R-:W-:-:S04]  /*0980*/  @!P2 IMAD.WIDE R8, R3, 0x4, R8 ;  /* 0x000000040308a825 */ /* 0x004fc800078e0208 */
[----:B------:R-:W-:-:S06]  /*0990*/  HFMA2 R3, -RZ, RZ, 0, 0 ;  /* 0x00000000ff037431 */ /* 0x000fcc00000001ff */
[----:B------:R-:W2:Y:S01]  /*09a0*/  @!P2 LDG.E R3, desc[UR10][R8.64] ;  /* 0x0000000a0803a981 */ /* 0x000ea2000c1e1900 */
[----:B------:R-:W1:Y:S01]  /*09b0*/  S2R R6, SR_TID.X ;  /* 0x0000000000067919 */ /* 0x000e620000002100 */
[----:B------:R-:W-:Y:S01]  /*09c0*/  BSSY.RECONVERGENT B0, `(.L_x_7) ;  /* 0x0000018000007945 */ /* 0x000fe20003800200 */
[----:B-1----:R-:W-:-:S05]  /*09d0*/  LEA R5, R6, R7, 0x2 ;  /* 0x0000000706057211 */ /* 0x002fca00078e10ff */
[----:B---3--:R1:W-:Y:S04]  /*09e0*/  STS [R5], R0 ;  /* 0x0000000005007388 */ /* 0x0083e80000000800 */
[----:B--2---:R1:W-:Y:S01]  /*09f0*/  STS [R4], R3 ;  /* 0x0000000304007388 */ /* 0x0043e20000000800 */
[----:B------:R-:W-:Y:S06]  /*0a00*/  BAR.SYNC.DEFER_BLOCKING 0x0 ;  /* 0x0000000000007b1d */ /* 0x000fec0000010000 */
[----:B------:R-:W-:Y:S05]  /*0a10*/  @!P0 BRA `(.L_x_8) ;  /* 0x0000000000488947 */ /* 0x000fea0003800000 */
[----:B-1----:R-:W-:Y:S04]  /*0a20*/  LDS R0, [R2] ;  /* 0x0000000002007984 */ /* 0x002fe80000000800 */
[----:B------:R-:W1:Y:S04]  /*0a30*/  LDS.128 R8, [R7] ;  /* 0x0000000007087984 */ /* 0x000e680000000c00 */
[----:B------:R-:W2:Y:S04]  /*0a40*/  LDS R3, [R2+0x20] ;  /* 0x0000200002037984 */ /* 0x000ea80000000800 */
[----:B0-----:R-:W0:Y:S04]  /*0a50*/  LDS R4, [R2+0x40] ;  /* 0x0000400002047984 */ /* 0x001e280000000800 */
[----:B------:R-:W3:Y:S04]  /*0a60*/  LDS R5, [R2+0x60] ;  /* 0x0000600002057984 */ /* 0x000ee80000000800 */
[----:B------:R-:W-:Y:S04]  /*0a70*/  LDS R6, [R2+0x80] ;  /* 0x0000800002067984 */ /* 0x000fe80000000800 */
[----:B------:R-:W4:Y:S04]  /*0a80*/  LDS.128 R16, [R7+0x10] ;  /* 0x0000100007107984 */ /* 0x000f280000000c00 */
[----:B------:R-:W5:Y:S04]  /*0a90*/  LDS R13, [R2+0xa0] ;  /* 0x0000a000020d7984 */ /* 0x000f680000000800 */
[----:B------:R-:W5:Y:S04]  /*0aa0*/  LDS R12, [R2+0xc0] ;  /* 0x0000c000020c7984 */ /* 0x000f680000000800 */
[----:B------:R-:W5:Y:S01]  /*0ab0*/  LDS R21, [R2+0xe0] ;  /* 0x0000e00002157984 */ /* 0x000f620000000800 */
[----:B-1----:R-:W-:-:S04]  /*0ac0*/  FFMA R0, R8, R0, R15 ;  /* 0x0000000008007223 */ /* 0x002fc8000000000f */
[----:B--2---:R-:W-:-:S04]  /*0ad0*/  FFMA R3, R3, R9, R0 ;  /* 0x0000000903037223 */ /* 0x004fc80000000000 */
[----:B0-----:R-:W-:-:S04]  /*0ae0*/  FFMA R4, R4, R10, R3 ;  /* 0x0000000a04047223 */ /* 0x001fc80000000003 */
[----:B---3--:R-:W-:-:S04]  /*0af0*/  FFMA R5, R5, R11, R4 ;  /* 0x0000000b05057223 */ /* 0x008fc80000000004 */
[----:B----4-:R-:W-:-:S04]  /*0b00*/  FFMA R6, R16, R6, R5 ;  /* 0x0000000610067223 */ /* 0x010fc80000000005 */
[----:B-----5:R-:W-:-:S04]  /*0b10*/  FFMA R13, R13, R17, R6 ;  /* 0x000000110d0d7223 */ /* 0x020fc80000000006 */
[----:B------:R-:W-:-:S04]  /*0b20*/  FFMA R12, R12, R18, R13 ;  /* 0x000000120c0c7223 */ /* 0x000fc8000000000d */
[----:B------:R-:W-:-:S07]  /*0b30*/  FFMA R15, R21, R19, R12 ;  /* 0x00000013150f7223 */ /* 0x000fce000000000c */
.L_x_8:
[----:B------:R-:W-:Y:S05]  /*0b40*/  BSYNC.RECONVERGENT B0 ;  /* 0x0000000000007941 */ /* 0x000fea0003800200 */
.L_x_7:
[----:B------:R-:W-:Y:S06]  /*0b50*/  BAR.SYNC.DEFER_BLOCKING 0x0 ;  /* 0x0000000000007b1d */ /* 0x000fec0000010000 */
.L_x_0:
[----:B------:R-:W2:Y:S01]  /*0b60*/  LDCU UR5, c[0x0][0x3a0] ;  /* 0x00007400ff0577ac */ /* 0x000ea20008000800 */
[----:B------:R-:W3:Y:S01]  /*0b70*/  LDCU UR6, c[0x0][0x398] ;  /* 0x00007300ff0677ac */ /* 0x000ee20008000800 */
[----:B--2---:R-:W-:-:S04]  /*0b80*/  ISETP.GE.AND P0, PT, R22, UR5, PT ;  /* 0x0000000516007c0c */ /* 0x004fc8000bf06270 */
[----:B---3--:R-:W-:-:S13]  /*0b90*/  ISETP.GE.OR P0, PT, R23, UR6, P0 ;  /* 0x0000000617007c0c */ /* 0x008fda0008706670 */
[----:B------:R-:W-:Y:S05]  /*0ba0*/  @P0 EXIT ;  /* 0x000000000000094d */ /* 0x000fea0003800000 */
[----:B-1----:R-:W1:Y:S01]  /*0bb0*/  LDC.64 R2, c[0x0][0x390] ;  /* 0x0000e400ff027b82 */ /* 0x002e620000000a00 */
[----:B------:R-:W-:-:S04]  /*0bc0*/  IMAD R23, R23, UR5, R22 ;  /* 0x0000000517177c24 */ /* 0x000fc8000f8e0216 */
[----:B-1----:R-:W-:-:S05]  /*0bd0*/  IMAD.WIDE.U32 R2, R23, 0x4, R2 ;  /* 0x0000000417027825 */ /* 0x002fca00078e0002 */
[----:B------:R-:W-:Y:S01]  /*0be0*/  STG.E desc[UR10][R2.64], R15 ;  /* 0x0000000f02007986 */ /* 0x000fe2000c10190a */
[----:B------:R-:W-:Y:S05]  /*0bf0*/  EXIT ;  /* 0x000000000000794d */ /* 0x000fea0003800000 */
.L_x_9:
[----:B------:R-:W-:-:S00]  /*0c00*/  BRA `(.L_x_9) ;  /* 0xfffffffc00fc7947 */ /* 0x000fc0000383ffff */
[----:B------:R-:W-:-:S00]  /*0c10*/  NOP ;  /* 0x0000000000007918 */ /* 0x000fc00000000000 */
        /* <DEDUP_REMOVED lines=14> */
.L_x_69:


//--------------------- .text._Z14matrixMulRegedILi32EEvPKfS1_Pfiii --------------------------
	.section	.text._Z14matrixMulRegedILi32EEvPKfS1_Pfiii,"ax",@progbits
	.align	128
        .global         _Z14matrixMulRegedILi32EEvPKfS1_Pfiii
        .type           _Z14matrixMulRegedILi32EEvPKfS1_Pfiii,@function
        .size           _Z14matrixMulRegedILi32EEvPKfS1_Pfiii,(.L_x_70 - _Z14matrixMulRegedILi32EEvPKfS1_Pfiii)
        .other          _Z14matrixMulRegedILi32EEvPKfS1_Pfiii,@"STO_CUDA_ENTRY STV_DEFAULT"
_Z14matrixMulRegedILi32EEvPKfS1_Pfiii:
.text._Z14matrixMulRegedILi32EEvPKfS1_Pfiii:
        /* <DEDUP_REMOVED lines=9> */
[----:B0-----:R-:W-:Y:S02]  /*0090*/  LEA R20, R20, R18, 0x5 ;  /* 0x0000001214147211 */ /* 0x001fe400078e28ff */
[----:B---3--:R-:W-:-:S06]  /*00a0*/  LEA R23, R0, R21, 0x5 ;  /* 0x0000001500177211 */ /* 0x008fcc00078e28ff */
[----:B--2---:R-:W-:Y:S05]  /*00b0*/  BRA.U !UP0, `(.L_x_10) ;  /* 0x0000000508d87547 */ /* 0x004fea000b800000 */
[----:B------:R-:W0:Y:S01]  /*00c0*/  S2UR UR6, SR_CgaCtaId ;  /* 0x00000000000679c3 */ /* 0x000e220000008800 */
[----:B------:R-:W1:Y:S01]  /*00d0*/  LDCU UR10, c[0x0][0x3a0] ;  /* 0x00007400ff0a77ac */ /* 0x000e620008000800 */
[----:B------:R-:W-:Y:S01]  /*00e0*/  LEA R16, R18, R21, 0x5 ;  /* 0x0000001512107211 */ /* 0x000fe200078e28ff */
[--C-:B------:R-:W-:Y:S01]  /*00f0*/  IMAD R17, R20, UR7, R21.reuse ;  /* 0x0000000714117c24 */ /* 0x100fe2000f8e0215 */
[----:B------:R-:W-:Y:S01]  /*0100*/  MOV R7, RZ ;  /* 0x000000ff00077202 */ /* 0x000fe20000000f00 */
[----:B------:R-:W2:Y:S03]  /*0110*/  LDCU UR11, c[0x0][0x398] ;  /* 0x00007300ff0b77ac */ /* 0x000ea60008000800 */
[----:B------:R-:W3:Y:S01]  /*0120*/  LDC R2, c[0x0][0x3a0] ;  /* 0x0000e800ff027b82 */ /* 0x000ee20000000800 */
[----:B------:R-:W-:Y:S01]  /*0130*/  UMOV UR5, 0x400 ;  /* 0x0000040000057882 */ /* 0x000fe20000000000 */
[----:B------:R-:W-:Y:S01]  /*0140*/  UIADD3 UR4, UPT, UPT, UR7, 0x1f, URZ ;  /* 0x0000001f07047890 */ /* 0x000fe2000fffe0ff */
[----:B------:R-:W4:Y:S03]  /*0150*/  LDCU.64 UR12, c[0x0][0x398] ;  /* 0x00007300ff0c77ac */ /* 0x000f260008000a00 */
[----:B------:R-:W-:Y:S01]  /*0160*/  USHF.R.U32.HI UR4, URZ, 0x5, UR4 ;  /* 0x00000005ff047899 */ /* 0x000fe20008011604 */
[----:B-1----:R-:W-:Y:S01]  /*0170*/  IMAD R19, R18, UR10, R21 ;  /* 0x0000000a12137c24 */ /* 0x002fe2000f8e0215 */
[----:B------:R-:W-:-:S02]  /*0180*/  ISETP.GE.AND P0, PT, R23, UR10, PT ;  /* 0x0000000a17007c0c */ /* 0x000fc4000bf06270 */
[----:B------:R-:W-:Y:S02]  /*0190*/  UIADD3 UR4, UPT, UPT, -UR4, URZ, URZ ;  /* 0x000000ff04047290 */ /* 0x000fe4000fffe1ff */
[----:B0-----:R-:W-:Y:S01]  /*01a0*/  ULEA UR5, UR6, UR5, 0x18 ;  /* 0x0000000506057291 */ /* 0x001fe2000f8ec0ff */
[----:B------:R-:W-:Y:S02]  /*01b0*/  LEA R19, R0, R19, 0x5 ;  /* 0x0000001300137211 */ /* 0x000fe400078e28ff */
[----:B--2---:R-:W-:-:S03]  /*01c0*/  ISETP.LT.AND P0, PT, R20, UR11, !P0 ;  /* 0x0000000b14007c0c */ /* 0x004fc6000c701270 */
[----:B------:R-:W-:Y:S02]  /*01d0*/  LEA R16, R16, UR5, 0x2 ;  /* 0x0000000510107c11 */ /* 0x000fe4000f8e10ff */
[----:B------:R-:W-:Y:S02]  /*01e0*/  LEA R3, R18, UR5, 0x7 ;  /* 0x0000000512037c11 */ /* 0x000fe4000f8e38ff */
[----:B----4-:R-:W-:-:S07]  /*01f0*/  LEA R0, R21, UR5, 0x2 ;  /* 0x0000000515007c11 */ /* 0x010fce000f8e10ff */
.L_x_13:
[----:B------:R-:W-:Y:S01]  /*0200*/  ISETP.GE.AND P2, PT, R21, UR13, PT ;  /* 0x0000000d15007c0c */ /* 0x000fe2000bf46270 */
[----:B0-----:R-:W-:Y:S01]  /*0210*/  HFMA2 R13, -RZ, RZ, 0, 0 ;  /* 0x00000000ff0d7431 */ /* 0x001fe200000001ff */
[----:B---3--:R-:W-:Y:S02]  /*0220*/  ISETP.GE.AND P1, PT, R23, R2, PT ;  /* 0x000000021700720c */ /* 0x008fe40003f26270 */
[----:B------:R-:W-:Y:S02]  /*0230*/  ISETP.GE.OR P2, PT, R20, UR12, P2 ;  /* 0x0000000c14007c0c */ /* 0x000fe40009746670 */
[----:B------:R-:W-:Y:S02]  /*0240*/  ISETP.GE.OR P1, PT, R18, UR13, P1 ;  /* 0x0000000d12007c0c */ /* 0x000fe40008f26670 */
[----:B------:R-:W-:-:S09]  /*0250*/  MOV R11, RZ ;  /* 0x000000ff000b7202 */ /* 0x000fd20000000f00 */
[----:B------:R-:W0:Y:S08]  /*0260*/  @!P2 LDC.64 R8, c[0x0][0x380] ;  /* 0x0000e000ff08ab82 */ /* 0x000e300000000a00 */
[----:B------:R-:W1:Y:S01]  /*0270*/  @!P1 LDC.64 R4, c[0x0][0x388] ;  /* 0x0000e200ff049b82 */ /* 0x000e620000000a00 */
[----:B0-----:R-:W-:-:S05]  /*0280*/  @!P2 IMAD.WIDE.U32 R8, R17, 0x4, R8 ;  /* 0x000000041108a825 */ /* 0x001fca00078e0008 */
[----:B------:R-:W2:Y:S01]  /*0290*/  @!P2 LDG.E R11, desc[UR8][R8.64] ;  /* 0x00000008080ba981 */ /* 0x000ea2000c1e1900 */
[----:B-1----:R-:W-:-:S05]  /*02a0*/  @!P1 IMAD.WIDE R4, R19, 0x4, R4 ;  /* 0x0000000413049825 */ /* 0x002fca00078e0204 */
[----:B------:R-:W3:Y:S01]  /*02b0*/  @!P1 LDG.E R13, desc[UR8][R4.64] ;  /* 0x00000008040d9981 */ /* 0x000ee2000c1e1900 */
[----:B------:R-:W-:Y:S03]  /*02c0*/  BSSY.RECONVERGENT B0, `(.L_x_11) ;  /* 0x000004d000007945 */ /* 0x000fe60003800200 */
[----:B--2---:R0:W-:Y:S04]  /*02d0*/  STS [R16], R11 ;  /* 0x0000000b10007388 */ /* 0x0041e80000000800 */
[----:B---3--:R0:W-:Y:S01]  /*02e0*/  STS [R16+0x1000], R13 ;  /* 0x0010000d10007388 */ /* 0x0081e20000000800 */
[----:B------:R-:W-:Y:S06]  /*02f0*/  BAR.SYNC.DEFER_BLOCKING 0x0 ;  /* 0x0000000000007b1d */ /* 0x000fec0000010000 */
[----:B------:R-:W-:Y:S05]  /*0300*/  @!P0 BRA `(.L_x_12) ;  /* 0x0000000400208947 */ /* 0x000fea0003800000 */
[----:B------:R-:W-:Y:S04]  /*0310*/  LDS R4, [R0+0x1000] ;  /* 0x0010000000047984 */ /* 0x000fe80000000800 */
[----:B0-----:R-:W0:Y:S04]  /*0320*/  LDS.128 R8, [R3] ;  /* 0x0000000003087984 */ /* 0x001e280000000c00 */
[----:B------:R-:W1:Y:S04]  /*0330*/  LDS R5, [R0+0x1080] ;  /* 0x0010800000057984 */ /* 0x000e680000000800 */
[----:B------:R-:W2:Y:S04]  /*0340*/  LDS R6, [R0+0x1100] ;  /* 0x0011000000067984 */ /* 0x000ea80000000800 */
[----:B------:R-:W3:Y:S04]  /*0350*/  LDS R26, [R0+0x1180] ;  /* 0x00118000001a7984 */ /* 0x000ee80000000800 */
[----:B------:R-:W-:Y:S04]  /*0360*/  LDS R27, [R0+0x1200] ;  /* 0x00120000001b7984 */ /* 0x000fe80000000800 */
[----:B------:R-:W4:Y:S04]  /*0370*/  LDS.128 R12, [R3+0x10] ;  /* 0x00001000030c7984 */ /* 0x000f280000000c00 */
[----:B------:R-:W5:Y:S04]  /*0380*/  LDS R22, [R0+0x1280] ;  /* 0x0012800000167984 */ /* 0x000f680000000800 */
[----:B------:R-:W5:Y:S04]  /*0390*/  LDS R25, [R0+0x1300] ;  /* 0x0013000000197984 */ /* 0x000f680000000800 */
[----:B------:R-:W5:Y:S04]  /*03a0*/  LDS R24, [R0+0x1380] ;  /* 0x0013800000187984 */ /* 0x000f680000000800 */
[----:B------:R-:W-:Y:S01]  /*03b0*/  LDS R28, [R0+0x1a80] ;  /* 0x001a8000001c7984 */ /* 0x000fe20000000800 */
[----:B0-----:R-:W-:-:S03]  /*03c0*/  FFMA R4, R8, R4, R7 ;  /* 0x0000000408047223 */ /* 0x001fc60000000007 */
[----:B------:R-:W-:Y:S01]  /*03d0*/  LDS R8, [R0+0x1480] ;  /* 0x0014800000087984 */ /* 0x000fe20000000800 */
[----:B-1----:R-:W-:-:S03]  /*03e0*/  FFMA R5, R9, R5, R4 ;  /* 0x0000000509057223 */ /* 0x002fc60000000004 */
[----:B------:R-:W-:Y:S01]  /*03f0*/  LDS R9, [R0+0x1400] ;  /* 0x0014000000097984 */ /* 0x000fe20000000800 */
[----:B--2---:R-:W-:-:S03]  /*0400*/  FFMA R10, R10, R6, R5 ;  /* 0x000000060a0a7223 */ /* 0x004fc60000000005 */
[----:B------:R-:W0:Y:S01]  /*0410*/  LDS.128 R4, [R3+0x20] ;  /* 0x0000200003047984 */ /* 0x000e220000000c00 */
[----:B---3--:R-:W-:-:S03]  /*0420*/  FFMA R29, R11, R26, R10 ;  /* 0x0000001a0b1d7223 */ /* 0x008fc6000000000a */
[----:B------:R-:W1:Y:S04]  /*0430*/  LDS R11, [R0+0x1500] ;  /* 0x00150000000b7984 */ /* 0x000e680000000800 */
[----:B------:R-:W-:Y:S01]  /*0440*/  LDS R26, [R0+0x1880] ;  /* 0x00188000001a7984 */ /* 0x000fe20000000800 */
[----:B----4-:R-:W-:-:S03]  /*0450*/  FFMA R12, R12, R27, R29 ;  /* 0x0000001b0c0c7223 */ /* 0x010fc6000000001d */
[----:B------:R-:W-:Y:S01]  /*0460*/  LDS R27, [R0+0x1700] ;  /* 0x00170000001b7984 */ /* 0x000fe20000000800 */
[----:B-----5:R-:W-:-:S03]  /*0470*/  FFMA R13, R13, R22, R12 ;  /* 0x000000160d0d7223 */ /* 0x020fc6000000000c */
[----:B------:R-:W2:Y:S01]  /*0480*/  LDS R22, [R0+0x1580] ;  /* 0x0015800000167984 */ /* 0x000ea20000000800 */
[----:B------:R-:W-:-:S03]  /*0490*/  FFMA R14, R14, R25, R13 ;  /* 0x000000190e0e7223 */ /* 0x000fc6000000000d */
[----:B------:R-:W-:Y:S01]  /*04a0*/  LDS R25, [R0+0x1600] ;  /* 0x0016000000197984 */ /* 0x000fe20000000800 */
[----:B------:R-:W-:-:S03]  /*04b0*/  FFMA R29, R15, R24, R14 ;  /* 0x000000180f1d7223 */ /* 0x000fc6000000000e */
[----:B------:R-:W3:Y:S04]  /*04c0*/  LDS.128 R12, [R3+0x30] ;  /* 0x00003000030c7984 */ /* 0x000ee80000000c00 */
[----:B------:R-:W4:Y:S01]  /*04d0*/  LDS R24, [R0+0x1680] ;  /* 0x0016800000187984 */ /* 0x000f220000000800 */
[----:B0-----:R-:W-:-:S03]  /*04e0*/  FFMA R10, R4, R9, R29 ;  /* 0x00000009040a7223 */ /* 0x001fc6000000001d */
[----:B------:R-:W0:Y:S01]  /*04f0*/  LDS R4, [R0+0x1780] ;  /* 0x0017800000047984 */ /* 0x000e220000000800 */
[----:B------:R-:W-:-:S03]  /*0500*/  FFMA R5, R5, R8, R10 ;  /* 0x0000000805057223 */ /* 0x000fc6000000000a */
[----:B------:R-:W-:Y:S01]  /*0510*/  LDS R29, [R0+0x1800] ;  /* 0x00180000001d7984 */ /* 0x000fe20000000800 */
[----:B-1----:R-:W-:-:S03]  /*0520*/  FFMA R6, R6, R11, R5 ;  /* 0x0000000b06067223 */ /* 0x002fc60000000005 */
[----:B------:R-:W1:Y:S01]  /*0530*/  LDS.128 R8, [R3+0x40] ;  /* 0x0000400003087984 */ /* 0x000e620000000c00 */
[----:B--2---:R-:W-:-:S03]  /*0540*/  FFMA R7, R7, R22, R6 ;  /* 0x0000001607077223 */ /* 0x004fc60000000006 */
[----:B------:R-:W2:Y:S01]  /*0550*/  LDS R22, [R0+0x1900] ;  /* 0x0019000000167984 */ /* 0x000ea20000000800 */
[----:B---3--:R-:W-:-:S03]  /*0560*/  FFMA R12, R12, R25, R7 ;  /* 0x000000190c0c7223 */ /* 0x008fc60000000007 */
[----:B------:R-:W-:Y:S01]  /*0570*/  LDS R25, [R0+0x1b00] ;  /* 0x001b000000197984 */ /* 0x000fe20000000800 */
[----:B----4-:R-:W-:-:S03]  /*0580*/  FFMA R13, R13, R24, R12 ;  /* 0x000000180d0d7223 */ /* 0x010fc6000000000c */
[----:B------:R-:W3:Y:S01]  /*0590*/  LDS R24, [R0+0x1980] ;  /* 0x0019800000187984 */ /* 0x000ee20000000800 */
[----:B------:R-:W-:-:S03]  /*05a0*/  FFMA R14, R14, R27, R13 ;  /* 0x0000001b0e0e7223 */ /* 0x000fc6000000000d */
[----:B------:R-:W-:Y:S01]  /*05b0*/  LDS R27, [R0+0x1a00] ;  /* 0x001a0000001b7984 */ /* 0x000fe20000000800 */
[----:B0-----:R-:W-:-:S03]  /*05c0*/  FFMA R15, R15, R4, R14 ;  /* 0x000000040f0f7223 */ /* 0x001fc6000000000e */
[----:B------:R-:W0:Y:S01]  /*05d0*/  LDS.128 R4, [R3+0x50] ;  /* 0x0000500003047984 */ /* 0x000e220000000c00 */
[----:B-1----:R-:W-:-:S03]  /*05e0*/  FFMA R12, R8, R29, R15 ;  /* 0x0000001d080c7223 */ /* 0x002fc6000000000f */
[----:B------:R-:W1:Y:S01]  /*05f0*/  LDS R8, [R0+0x1b80] ;  /* 0x001b800000087984 */ /* 0x000e620000000800 */
[----:B------:R-:W-:-:S03]  /*0600*/  FFMA R9, R9, R26, R12 ;  /* 0x0000001a09097223 */ /* 0x000fc6000000000c */
[----:B------:R-:W-:Y:S01]  /*0610*/  LDS.128 R12, [R3+0x60] ;  /* 0x00006000030c7984 */ /* 0x000fe20000000c00 */
[----:B--2---:R-:W-:-:S03]  /*0620*/  FFMA R10, R10, R22, R9 ;  /* 0x000000160a0a7223 */ /* 0x004fc60000000009 */
[----:B------:R-:W2:Y:S04]  /*0630*/  LDS R9, [R0+0x1c00] ;  /* 0x001c000000097984 */ /* 0x000ea80000000800 */
[----:B------:R-:W-:Y:S01]  /*0640*/  LDS R22, [R0+0x1d80] ;  /* 0x001d800000167984 */ /* 0x000fe20000000800 */
[----:B---3--:R-:W-:-:S03]  /*0650*/  FFMA R11, R11, R24, R10 ;  /* 0x000000180b0b7223 */ /* 0x008fc6000000000a */
[----:B------:R-:W3:Y:S01]  /*0660*/  LDS R10, [R0+0x1c80] ;  /* 0x001c8000000a7984 */ /* 0x000ee20000000800 */
[----:B0-----:R-:W-:-:S03]  /*0670*/  FFMA R4, R4, R27, R11 ;  /* 0x0000001b04047223 */ /* 0x001fc6000000000b */
[----:B------:R-:W0:Y:S01]  /*0680*/  LDS R11, [R0+0x1d00] ;  /* 0x001d0000000b7984 */ /* 0x000e220000000800 */
[----:B------:R-:W-:-:S03]  /*0690*/  FFMA R5, R5, R28, R4 ;  /* 0x0000001c05057223 */ /* 0x000fc60000000004 */
[----:B------:R-:W-:Y:S01]  /*06a0*/  LDS R27, [R0+0x1e00] ;  /* 0x001e0000001b7984 */ /* 0x000fe20000000800 */
[----:B------:R-:W-:-:S03]  /*06b0*/  FFMA R6, R6, R25, R5 ;  /* 0x0000001906067223 */ /* 0x000fc60000000005 */
[----:B------:R-:W-:Y:S01]  /*06c0*/  LDS R25, [R0+0x1f00] ;  /* 0x001f000000197984 */ /* 0x000fe20000000800 */
[----:B-1----:R-:W-:-:S03]  /*06d0*/  FFMA R29, R7, R8, R6 ;  /* 0x00000008071d7223 */ /* 0x002fc60000000006 */
[----:B------:R-:W1:Y:S01]  /*06e0*/  LDS.128 R4, [R3+0x70] ;  /* 0x0000700003047984 */ /* 0x000e620000000c00 */
[----:B--2---:R-:W-:-:S03]  /*06f0*/  FFMA R24, R12, R9, R29 ;  /* 0x000000090c187223 */ /* 0x004fc6000000001d */
[----:B------:R-:W2:Y:S04]  /*0700*/  LDS R8, [R0+0x1e80] ;  /* 0x001e800000087984 */ /* 0x000ea80000000800 */
[----:B------:R-:W4:Y:S01]  /*0710*/  LDS R12, [R0+0x1f80] ;  /* 0x001f8000000c7984 */ /* 0x000f220000000800 */
[----:B---3--:R-:W-:-:S04]  /*0720*/  FFMA R13, R13, R10, R24 ;  /* 0x0000000a0d0d7223 */ /* 0x008fc80000000018 */
[----:B0-----:R-:W-:-:S04]  /*0730*/  FFMA R14, R14, R11, R13 ;  /* 0x0000000b0e0e7223 */ /* 0x001fc8000000000d */
[----:B------:R-:W-:-:S04]  /*0740*/  FFMA R15, R15, R22, R14 ;  /* 0x000000160f0f7223 */ /* 0x000fc8000000000e */
[----:B-1----:R-:W-:-:S04]  /*0750*/  FFMA R4, R4, R27, R15 ;  /* 0x0000001b04047223 */ /* 0x002fc8000000000f */
[----:B--2---:R-:W-:-:S04]  /*0760*/  FFMA R5, R5, R8, R4 ;  /* 0x0000000805057223 */ /* 0x004fc80000000004 */
[----:B------:R-:W-:-:S04]  /*0770*/  FFMA R6, R6, R25, R5 ;  /* 0x0000001906067223 */ /* 0x000fc80000000005 */
[----:B----4-:R-:W-:-:S07]  /*0780*/  FFMA R7, R7, R12, R6 ;  /* 0x0000000c07077223 */ /* 0x010fce0000000006 */
.L_x_12:
[----:B------:R-:W-:Y:S05]  /*0790*/  BSYNC.RECONVERGENT B0 ;  /* 0x0000000000007941 */ /* 0x000fea0003800200 */
.L_x_11:
[----:B------:R-:W-:Y:S01]  /*07a0*/  BAR.SYNC.DEFER_BLOCKING 0x0 ;  /* 0x0000000000007b1d */ /* 0x000fe20000010000 */
[----:B------:R-:W-:Y:S01]  /*07b0*/  UIADD3 UR4, UPT, UPT, UR4, 0x1, URZ ;  /* 0x0000000104047890 */ /* 0x000fe2000fffe0ff */
[----:B------:R-:W-:Y:S02]  /*07c0*/  IADD3 R21, PT, PT, R21, 0x20, RZ ;  /* 0x0000002015157810 */ /* 0x000fe40007ffe0ff */
[----:B------:R-:W-:Y:S01]  /*07d0*/  IADD3 R18, PT, PT, R18, 0x20, RZ ;  /* 0x0000002012127810 */ /* 0x000fe20007ffe0ff */
[----:B------:R-:W-:Y:S01]  /*07e0*/  UISETP.NE.AND UP0, UPT, UR4, URZ, UPT ;  /* 0x000000ff0400728c */ /* 0x000fe2000bf05270 */
[----:B------:R-:W-:Y:S02]  /*07f0*/  IADD3 R17, PT, PT, R17, 0x20, RZ ;  /* 0x0000002011117810 */ /* 0x000fe40007ffe0ff */
[----:B------:R-:W-:-:S06]  /*0800*/  LEA R19, R2, R19, 0x5 ;  /* 0x0000001302137211 */ /* 0x000fcc00078e28ff */
[----:B------:R-:W-:Y:S05]  /*0810*/  BRA.U UP0, `(.L_x_13) ;  /* 0xfffffff900787547 */ /* 0x000fea000b83ffff */
.L_x_10:
[----:B------:R-:W1:Y:S01]  /*0820*/  LDCU UR5, c[0x0][0x3a0] ;  /* 0x00007400ff0577ac */ /* 0x000e620008000800 */
[----:B------:R-:W2:Y:S01]  /*0830*/  LDCU UR6, c[0x0][0x398] ;  /* 0x00007300ff0677ac */ /* 0x000ea20008000800 */
[----:B-1----:R-:W-:-:S04]  /*0840*/  ISETP.GE.AND P0, PT, R23, UR5, PT ;  /* 0x0000000517007c0c */ /* 0x002fc8000bf06270 */
[----:B--2---:R-:W-:-:S13]  /*0850*/  ISETP.GE.OR P0, PT, R20, UR6, P0 ;  /* 0x0000000614007c0c */ /* 0x004fda0008706670 */
[----:B------:R-:W-:Y:S05]  /*0860*/  @P0 EXIT ;  /* 0x000000000000094d */ /* 0x000fea0003800000 */
[----:B------:R-:W1:Y:S01]  /*0870*/  LDC.64 R2, c[0x0][0x390] ;  /* 0x0000e400ff027b82 */ /* 0x000e620000000a00 */
[----:B------:R-:W-:-:S04]  /*0880*/  IMAD R23, R20, UR5, R23 ;  /* 0x0000000514177c24 */ /* 0x000fc8000f8e0217 */
[----:B-1----:R-:W-:-:S05]  /*0890*/  IMAD.WIDE.U32 R2, R23, 0x4, R2 ;  /* 0x0000000417027825 */ /* 0x002fca00078e0002 */
[----:B------:R-:W-:Y:S01]  /*08a0*/  STG.E desc[UR8][R2.64], R7 ;  /* 0x0000000702007986 */ /* 0x000fe2000c101908 */
[----:B------:R-:W-:Y:S05]  /*08b0*/  EXIT ;  /* 0x000000000000794d */ /* 0x000fea0003800000 */
.L_x_14:
        /* <DEDUP_REMOVED lines=12> */
.L_x_70:


//--------------------- .text._Z14matrixMulRegedILi16EEvPKfS1_Pfiii --------------------------
	.section	.text._Z14matrixMulRegedILi16EEvPKfS1_Pfiii,"ax",@progbits
	.align	128
        .global         _Z14matrixMulRegedILi16EEvPKfS1_Pfiii
        .type           _Z14matrixMulRegedILi16EEvPKfS1_Pfiii,@function
        .size           _Z14matrixMulRegedILi16EEvPKfS1_Pfiii,(.L_x_71 - _Z14matrixMulRegedILi16EEvPKfS1_Pfiii)
        .other          _Z14matrixMulRegedILi16EEvPKfS1_Pfiii,@"STO_CUDA_ENTRY STV_DEFAULT"
_Z14matrixMulRegedILi16EEvPKfS1_Pfiii:
.text._Z14matrixMulRegedILi16EEvPKfS1_Pfiii:
        /* <DEDUP_REMOVED lines=32> */
.L_x_18:
        /* <DEDUP_REMOVED lines=17> */
[----:B0-----:R-:W-:Y:S04]  /*0310*/  LDS R4, [R0+0x400] ;  /* 0x0004000000047984 */ /* 0x001fe80000000800 */
[----:B------:R-:W0:Y:S04]  /*0320*/  LDS.128 R8, [R22] ;  /* 0x0000000016087984 */ /* 0x000e280000000c00 */
[----:B------:R-:W1:Y:S04]  /*0330*/  LDS R6, [R0+0x440] ;  /* 0x0004400000067984 */ /* 0x000e680000000800 */
[----:B------:R-:W2:Y:S04]  /*0340*/  LDS R7, [R0+0x480] ;  /* 0x0004800000077984 */ /* 0x000ea80000000800 */
[----:B------:R-:W3:Y:S04]  /*0350*/  LDS R26, [R0+0x4c0] ;  /* 0x0004c000001a7984 */ /* 0x000ee80000000800 */
[----:B------:R-:W-:Y:S04]  /*0360*/  LDS R27, [R0+0x500] ;  /* 0x00050000001b7984 */ /* 0x000fe80000000800 */
[----:B------:R-:W4:Y:S04]  /*0370*/  LDS.128 R12, [R22+0x10] ;  /* 0x00001000160c7984 */ /* 0x000f280000000c00 */
[----:B------:R-:W5:Y:S04]  /*0380*/  LDS R24, [R0+0x540] ;  /* 0x0005400000187984 */ /* 0x000f680000000800 */
[----:B------:R-:W5:Y:S04]  /*0390*/  LDS R23, [R0+0x580] ;  /* 0x0005800000177984 */ /* 0x000f680000000800 */
[----:B------:R-:W-:Y:S01]  /*03a0*/  LDS R25, [R0+0x600] ;  /* 0x0006000000197984 */ /* 0x000fe20000000800 */
[----:B0-----:R-:W-:-:S03]  /*03b0*/  FFMA R4, R8, R4, R5 ;  /* 0x0000000408047223 */ /* 0x001fc60000000005 */
[----:B------:R-:W0:Y:S01]  /*03c0*/  LDS R8, [R0+0x5c0] ;  /* 0x0005c00000087984 */ /* 0x000e220000000800 */
[----:B-1----:R-:W-:-:S04]  /*03d0*/  FFMA R9, R9, R6, R4 ;  /* 0x0000000609097223 */ /* 0x002fc80000000004 */
[----:B--2---:R-:W-:Y:S02]  /*03e0*/  FFMA R10, R10, R7, R9 ;  /* 0x000000070a0a7223 */ /* 0x004fe40000000009 */
[----:B------:R-:W1:Y:S02]  /*03f0*/  LDS.128 R4, [R22+0x20] ;  /* 0x0000200016047984 */ /* 0x000e640000000c00 */
[----:B---3--:R-:W-:-:S04]  /*0400*/  FFMA R11, R11, R26, R10 ;  /* 0x0000001a0b0b7223 */ /* 0x008fc8000000000a */
[----:B----4-:R-:W-:Y:S02]  /*0410*/  FFMA R10, R12, R27, R11 ;  /* 0x0000001b0c0a7223 */ /* 0x010fe4000000000b */
[----:B------:R-:W2:Y:S02]  /*0420*/  LDS R12, [R0+0x640] ;  /* 0x00064000000c7984 */ /* 0x000ea40000000800 */
[----:B-----5:R-:W-:Y:S02]  /*0430*/  FFMA R9, R13, R24, R10 ;  /* 0x000000180d097223 */ /* 0x020fe4000000000a */
[----:B------:R-:W3:Y:S02]  /*0440*/  LDS R13, [R0+0x680] ;  /* 0x00068000000d7984 */ /* 0x000ee40000000800 */
[----:B------:R-:W-:Y:S02]  /*0450*/  FFMA R10, R14, R23, R9 ;  /* 0x000000170e0a7223 */ /* 0x000fe40000000009 */
[----:B------:R-:W4:Y:S04]  /*0460*/  LDS R14, [R0+0x6c0] ;  /* 0x0006c000000e7984 */ /* 0x000f280000000800 */
[----:B------:R-:W-:Y:S04]  /*0470*/  LDS R23, [R0+0x700] ;  /* 0x0007000000177984 */ /* 0x000fe80000000800 */
[----:B------:R-:W-:Y:S01]  /*0480*/  LDS R24, [R0+0x740] ;  /* 0x0007400000187984 */ /* 0x000fe20000000800 */
[----:B0-----:R-:W-:-:S03]  /*0490*/  FFMA R27, R15, R8, R10 ;  /* 0x000000080f1b7223 */ /* 0x001fc6000000000a */
[----:B------:R-:W0:Y:S04]  /*04a0*/  LDS.128 R8, [R22+0x30] ;  /* 0x0000300016087984 */ /* 0x000e280000000c00 */
[----:B------:R-:W5:Y:S01]  /*04b0*/  LDS R15, [R0+0x780] ;  /* 0x00078000000f7984 */ /* 0x000f620000000800 */
[----:B-1----:R-:W-:-:S03]  /*04c0*/  FFMA R26, R4, R25, R27 ;  /* 0x00000019041a7223 */ /* 0x002fc6000000001b */
[----:B------:R-:W1:Y:S01]  /*04d0*/  LDS R4, [R0+0x7c0] ;  /* 0x0007c00000047984 */ /* 0x000e620000000800 */
[----:B--2---:R-:W-:-:S04]  /*04e0*/  FFMA R5, R5, R12, R26 ;  /* 0x0000000c05057223 */ /* 0x004fc8000000001a */
[----:B---3--:R-:W-:-:S04]  /*04f0*/  FFMA R6, R6, R13, R5 ;  /* 0x0000000d06067223 */ /* 0x008fc80000000005 */
[----:B----4-:R-:W-:-:S04]  /*0500*/  FFMA R7, R7, R14, R6 ;  /* 0x0000000e07077223 */ /* 0x010fc80000000006 */
[----:B0-----:R-:W-:-:S04]  /*0510*/  FFMA R8, R8, R23, R7 ;  /* 0x0000001708087223 */ /* 0x001fc80000000007 */
[----:B------:R-:W-:-:S04]  /*0520*/  FFMA R9, R9, R24, R8 ;  /* 0x0000001809097223 */ /* 0x000fc80000000008 */
[----:B-----5:R-:W-:-:S04]  /*0530*/  FFMA R10, R10, R15, R9 ;  /* 0x0000000f0a0a7223 */ /* 0x020fc80000000009 */
[----:B-1----:R-:W-:-:S07]  /*0540*/  FFMA R5, R11, R4, R10 ;  /* 0x000000040b057223 */ /* 0x002fce000000000a */
.L_x_17:
[----:B------:R-:W-:Y:S05]  /*0550*/  BSYNC.RECONVERGENT B0 ;  /* 0x0000000000007941 */ /* 0x000fea0003800200 */
.L_x_16:
        /* <DEDUP_REMOVED lines=8> */
.L_x_15:
        /* <DEDUP_REMOVED lines=10> */
.L_x_19:
        /* <DEDUP_REMOVED lines=16> */
.L_x_71:


//--------------------- .text._Z15matrixMulSharedILi64EEvPKfS1_Pfiii --------------------------
	.section	.text._Z15matrixMulSharedILi64EEvPKfS1_Pfiii,"ax",@progbits
	.align	128
        .global         _Z15matrixMulSharedILi64EEvPKfS1_Pfiii
        .type           _Z15matrixMulSharedILi64EEvPKfS1_Pfiii,@function
        .size           _Z15matrixMulSharedILi64EEvPKfS1_Pfiii,(.L_x_72 - _Z15matrixMulSharedILi64EEvPKfS1_Pfiii)
        .other          _Z15matrixMulSharedILi64EEvPKfS1_Pfiii,@"STO_CUDA_ENTRY STV_DEFAULT"
_Z15matrixMulSharedILi64EEvPKfS1_Pfiii:
.text._Z15matrixMulSharedILi64EEvPKfS1_Pfiii:
        /* <DEDUP_REMOVED lines=14> */
[----:B------:R-:W-:Y:S01]  /*00e0*/  MOV R21, RZ ;  /* 0x000000ff00157202 */ /* 0x000fe20000000f00 */
[----:B------:R-:W-:Y:S01]  /*00f0*/  IMAD R6, R18, UR10, R17 ;  /* 0x0000000a12067c24 */ /* 0x000fe2000f8e0211 */
[----:B------:R-:W2:Y:S04]  /*0100*/  LDCU UR12, c[0x0][0x398] ;  /* 0x00007300ff0c77ac */ /* 0x000ea80008000800 */
[----:B------:R-:W3:Y:S01]  /*0110*/  LDC R2, c[0x0][0x3a0] ;  /* 0x0000e800ff027b82 */ /* 0x000ee20000000800 */
[----:B------:R-:W-:Y:S01]  /*0120*/  UMOV UR5, 0x400 ;  /* 0x0000040000057882 */ /* 0x000fe20000000000 */
[----:B------:R-:W-:-:S02]  /*0130*/  UIADD3 UR4, UPT, UPT, UR10, 0x3f, URZ ;  /* 0x0000003f0a047890 */ /* 0x000fc4000fffe0ff */
[----:B------:R-:W-:Y:S02]  /*0140*/  UIADD3 UR6, UPT, UPT, UR5, 0x4000, URZ ;  /* 0x0000400005067890 */ /* 0x000fe4000fffe0ff */
[----:B------:R-:W-:Y:S01]  /*0150*/  USHF.R.U32.HI UR4, URZ, 0x6, UR4 ;  /* 0x00000006ff047899 */ /* 0x000fe20008011604 */
[----:B------:R-:W4:Y:S01]  /*0160*/  LDCU.64 UR14, c[0x0][0x398] ;  /* 0x00007300ff0e77ac */ /* 0x000f220008000a00 */
[----:B-1----:R-:W-:Y:S01]  /*0170*/  IMAD R7, R16, UR11, R17 ;  /* 0x0000000b10077c24 */ /* 0x002fe2000f8e0211 */
[----:B------:R-:W-:Y:S01]  /*0180*/  ISETP.GE.AND P0, PT, R19, UR11, PT ;  /* 0x0000000b13007c0c */ /* 0x000fe2000bf06270 */
[----:B------:R-:W-:Y:S02]  /*0190*/  UIADD3 UR4, UPT, UPT, -UR4, URZ, URZ ;  /* 0x000000ff04047290 */ /* 0x000fe4000fffe1ff */
[----:B0-----:R-:W-:Y:S01]  /*01a0*/  ULEA UR5, UR7, UR5, 0x18 ;  /* 0x0000000507057291 */ /* 0x001fe2000f8ec0ff */
[----:B------:R-:W-:Y:S01]  /*01b0*/  LEA R7, R0, R7, 0x6 ;  /* 0x0000000700077211 */ /* 0x000fe200078e30ff */
[----:B------:R-:W-:Y:S01]  /*01c0*/  ULEA UR6, UR7, UR6, 0x18 ;  /* 0x0000000607067291 */ /* 0x000fe2000f8ec0ff */
[----:B--2---:R-:W-:-:S03]  /*01d0*/  ISETP.LT.AND P0, PT, R18, UR12, !P0 ;  /* 0x0000000c12007c0c */ /* 0x004fc6000c701270 */
[C---:B------:R-:W-:Y:S02]  /*01e0*/  LEA R5, R16.reuse, UR5, 0x8 ;  /* 0x0000000510057c11 */ /* 0x040fe4000f8e40ff */
[C---:B------:R-:W-:Y:S02]  /*01f0*/  LEA R3, R17.reuse, UR6, 0x2 ;  /* 0x0000000611037c11 */ /* 0x040fe4000f8e10ff */
[----:B------:R-:W-:Y:S02]  /*0200*/  LEA R4, R17, R5, 0x2 ;  /* 0x0000000511047211 */ /* 0x000fe400078e10ff */
[----:B----4-:R-:W-:-:S07]  /*0210*/  LEA R0, R16, R3, 0x8 ;  /* 0x0000000310007211 */ /* 0x010fce00078e40ff */
.L_x_23:
        /* <DEDUP_REMOVED lines=14> */
[----:B---3--:R0:W-:Y:S01]  /*0300*/  STS [R0], R15 ;  /* 0x0000000f00007388 */ /* 0x0081e20000000800 */
[----:B------:R-:W-:Y:S06]  /*0310*/  BAR.SYNC.DEFER_BLOCKING 0x0 ;  /* 0x0000000000007b1d */ /* 0x000fec0000010000 */
[----:B------:R-:W-:Y:S05]  /*0320*/  @!P0 BRA `(.L_x_22) ;  /* 0x0000000800408947 */ /* 0x000fea0003800000 */
[----:B------:R-:W-:Y:S04]  /*0330*/  LDS R24, [R3] ;  /* 0x0000000003187984 */ /* 0x000fe80000000800 */
        /* <DEDUP_REMOVED lines=11> */
[----:B-1----:R-:W-:-:S03]  /*03f0*/  FFMA R12, R29, R13, R12 ;  /* 0x0000000d1d0c7223 */ /* 0x002fc6000000000c */
[----:B------:R-:W-:Y:S01]  /*0400*/  LDS R21, [R3+0x800] ;  /* 0x0008000003157984 */ /* 0x000fe20000000800 */
[----:B--2---:R-:W-:-:S04]  /*0410*/  FFMA R27, R27, R14, R12 ;  /* 0x0000000e1b1b7223 */ /* 0x004fc8000000000c */
[----:B---3--:R-:W-:Y:S02]  /*0420*/  FFMA R27, R20, R15, R27 ;  /* 0x0000000f141b7223 */ /* 0x008fe4000000001b */
[----:B------:R-:W1:Y:S04]  /*0430*/  LDS.128 R12, [R5+0x20] ;  /* 0x00002000050c7984 */ /* 0x000e680000000c00 */
[----:B------:R-:W2:Y:S01]  /*0440*/  LDS R20, [R3+0x900] ;  /* 0x0009000003147984 */ /* 0x000ea20000000800 */
[----:B----4-:R-:W-:-:S03]  /*0450*/  FFMA R27, R8, R23, R27 ;  /* 0x00000017081b7223 */ /* 0x010fc6000000001b */
[----:B------:R-:W3:Y:S01]  /*0460*/  LDS R23, [R3+0xa00] ;  /* 0x000a000003177984 */ /* 0x000ee20000000800 */
[----:B-----5:R-:W-:-:S04]  /*0470*/  FFMA R22, R22, R9, R27 ;  /* 0x0000000916167223 */ /* 0x020fc8000000001b */
[----:B------:R-:W-:Y:S02]  /*0480*/  FFMA R25, R25, R10, R22 ;  /* 0x0000000a19197223 */ /* 0x000fe40000000016 */
[----:B------:R-:W-:Y:S02]  /*0490*/  LDS R22, [R3+0xd00] ;  /* 0x000d000003167984 */ /* 0x000fe40000000800 */
[----:B0-----:R-:W-:Y:S02]  /*04a0*/  FFMA R27, R24, R11, R25 ;  /* 0x0000000b181b7223 */ /* 0x001fe40000000019 */
[----:B------:R-:W-:Y:S04]  /*04b0*/  LDS R25, [R3+0xc00] ;  /* 0x000c000003197984 */ /* 0x000fe80000000800 */
[----:B------:R-:W0:Y:S04]  /*04c0*/  LDS.128 R8, [R5+0x30] ;  /* 0x0000300005087984 */ /* 0x000e280000000c00 */
[----:B------:R-:W-:Y:S01]  /*04d0*/  LDS R24, [R3+0xf00] ;  /* 0x000f000003187984 */ /* 0x000fe20000000800 */
[----:B-1----:R-:W-:-:S03]  /*04e0*/  FFMA R27, R12, R21, R27 ;  /* 0x000000150c1b7223 */ /* 0x002fc6000000001b */
[----:B------:R-:W1:Y:S01]  /*04f0*/  LDS R21, [R3+0xe00] ;  /* 0x000e000003157984 */ /* 0x000e620000000800 */
[----:B--2---:R-:W-:-:S04]  /*0500*/  FFMA R20, R20, R13, R27 ;  /* 0x0000000d14147223 */ /* 0x004fc8000000001b */
[----:B---3--:R-:W-:Y:S02]  /*0510*/  FFMA R23, R23, R14, R20 ;  /* 0x0000000e17177223 */ /* 0x008fe40000000014 */
[----:B------:R-:W-:Y:S02]  /*0520*/  LDS R20, [R3+0x1100] ;  /* 0x0011000003147984 */ /* 0x000fe40000000800 */
[----:B------:R-:W-:Y:S02]  /*0530*/  FFMA R27, R26, R15, R23 ;  /* 0x0000000f1a1b7223 */ /* 0x000fe40000000017 */
[----:B------:R-:W-:Y:S04]  /*0540*/  LDS R23, [R3+0x1000] ;  /* 0x0010000003177984 */ /* 0x000fe80000000800 */
[----:B------:R-:W2:Y:S04]  /*0550*/  LDS.128 R12, [R5+0x40] ;  /* 0x00004000050c7984 */ /* 0x000ea80000000c00 */
[----:B------:R-:W-:Y:S01]  /*0560*/  LDS R26, [R3+0x1300] ;  /* 0x00130000031a7984 */ /* 0x000fe20000000800 */
[----:B0-----:R-:W-:-:S03]  /*0570*/  FFMA R27, R8, R25, R27 ;  /* 0x00000019081b7223 */ /* 0x001fc6000000001b */
[----:B------:R-:W0:Y:S01]  /*0580*/  LDS R25, [R3+0x1200] ;  /* 0x0012000003197984 */ /* 0x000e220000000800 */
[----:B------:R-:W-:-:S04]  /*0590*/  FFMA R22, R22, R9, R27 ;  /* 0x0000000916167223 */ /* 0x000fc8000000001b */
[----:B-1----:R-:W-:Y:S02]  /*05a0*/  FFMA R21, R21, R10, R22 ;  /* 0x0000000a15157223 */ /* 0x002fe40000000016 */
[----:B------:R-:W-:Y:S02]  /*05b0*/  LDS R22, [R3+0x1500] ;  /* 0x0015000003167984 */ /* 0x000fe40000000800 */
[----:B------:R-:W-:Y:S02]  /*05c0*/  FFMA R27, R24, R11, R21 ;  /* 0x0000000b181b7223 */ /* 0x000fe40000000015 */
[----:B------:R-:W-:Y:S04]  /*05d0*/  LDS R21, [R3+0x1400] ;  /* 0x0014000003157984 */ /* 0x000fe80000000800 */
[----:B------:R-:W1:Y:S04]  /*05e0*/  LDS.128 R8, [R5+0x50] ;  /* 0x0000500005087984 */ /* 0x000e680000000c00 */
[----:B------:R-:W-:Y:S01]  /*05f0*/  LDS R24, [R3+0x1700] ;  /* 0x0017000003187984 */ /* 0x000fe20000000800 */
[----:B--2---:R-:W-:-:S03]  /*0600*/  FFMA R27, R12, R23, R27 ;  /* 0x000000170c1b7223 */ /* 0x004fc6000000001b */
[----:B------:R-:W2:Y:S01]  /*0610*/  LDS R23, [R3+0x1600] ;  /* 0x0016000003177984 */ /* 0x000ea20000000800 */
[----:B------:R-:W-:-:S04]  /*0620*/  FFMA R20, R20, R13, R27 ;  /* 0x0000000d14147223 */ /* 0x000fc8000000001b */
[----:B0-----:R-:W-:Y:S02]  /*0630*/  FFMA R25, R25, R14, R20 ;  /* 0x0000000e19197223 */ /* 0x001fe40000000014 */
[----:B------:R-:W-:Y:S02]  /*0640*/  LDS R20, [R3+0x1900] ;  /* 0x0019000003147984 */ /* 0x000fe40000000800 */
[----:B------:R-:W-:Y:S02]  /*0650*/  FFMA R27, R26, R15, R25 ;  /* 0x0000000f1a1b7223 */ /* 0x000fe40000000019 */
[----:B------:R-:W-:Y:S04]  /*0660*/  LDS R25, [R3+0x1800] ;  /* 0x0018000003197984 */ /* 0x000fe80000000800 */
[----:B------:R-:W0:Y:S04]  /*0670*/  LDS.128 R12, [R5+0x60] ;  /* 0x00006000050c7984 */ /* 0x000e280000000c00 */
[----:B------:R-:W-:Y:S01]  /*0680*/  LDS R26, [R3+0x1b00] ;  /* 0x001b0000031a7984 */ /* 0x000fe20000000800 */
[----:B-1----:R-:W-:-:S03]  /*0690*/  FFMA R27, R8, R21, R27 ;  /* 0x00000015081b7223 */ /* 0x002fc6000000001b */
[----:B------:R-:W1:Y:S01]  /*06a0*/  LDS R21, [R3+0x1a00] ;  /* 0x001a000003157984 */ /* 0x000e620000000800 */
[----:B------:R-:W-:-:S04]  /*06b0*/  FFMA R22, R22, R9, R27 ;  /* 0x0000000916167223 */ /* 0x000fc8000000001b */
[----:B--2---:R-:W-:Y:S02]  /*06c0*/  FFMA R23, R23, R10, R22 ;  /* 0x0000000a17177223 */ /* 0x004fe40000000016 */
        /* <DEDUP_REMOVED lines=61> */
[----:B------:R-:W-:-:S03]  /*0aa0*/  FFMA R12, R20, R13, R27 ;  /* 0x0000000d140c7223 */ /* 0x000fc6000000001b */
[----:B------:R-:W3:Y:S01]  /*0ab0*/  LDS R20, [R3+0x3700] ;  /* 0x0037000003147984 */ /* 0x000ee20000000800 */
[----:B-1----:R-:W-:-:S04]  /*0ac0*/  FFMA R21, R21, R14, R12 ;  /* 0x0000000e15157223 */ /* 0x002fc8000000000c */
[----:B------:R-:W-:Y:S02]  /*0ad0*/  FFMA R27, R26, R15, R21 ;  /* 0x0000000f1a1b7223 */ /* 0x000fe40000000015 */
[----:B------:R-:W-:Y:S04]  /*0ae0*/  LDS R21, [R3+0x3800] ;  /* 0x0038000003157984 */ /* 0x000fe80000000800 */
[----:B------:R-:W1:Y:S01]  /*0af0*/  LDS.128 R12, [R5+0xe0] ;  /* 0x0000e000050c7984 */ /* 0x000e620000000c00 */
[----:B--2---:R-:W-:-:S04]  /*0b00*/  FFMA R23, R8, R23, R27 ;  /* 0x0000001708177223 */ /* 0x004fc8000000001b */
[----:B------:R-:W-:Y:S02]  /*0b10*/  FFMA R22, R22, R9, R23 ;  /* 0x0000000916167223 */ /* 0x000fe40000000017 */
[----:B------:R-:W2:Y:S02]  /*0b20*/  LDS R23, [R3+0x3a00] ;  /* 0x003a000003177984 */ /* 0x000ea40000000800 */
[----:B0-----:R-:W-:Y:S02]  /*0b30*/  FFMA R25, R25, R10, R22 ;  /* 0x0000000a19197223 */ /* 0x001fe40000000016 */
[----:B------:R-:W0:Y:S02]  /*0b40*/  LDS R22, [R3+0x3b00] ;  /* 0x003b000003167984 */ /* 0x000e240000000800 */
[----:B---3--:R-:W-:Y:S02]  /*0b50*/  FFMA R27, R20, R11, R25 ;  /* 0x0000000b141b7223 */ /* 0x008fe40000000019 */
[----:B------:R-:W-:Y:S04]  /*0b60*/  LDS R25, [R3+0x3c00] ;  /* 0x003c000003197984 */ /* 0x000fe80000000800 */
[----:B------:R-:W3:Y:S04]  /*0b70*/  LDS.128 R8, [R5+0xf0] ;  /* 0x0000f00005087984 */ /* 0x000ee80000000c00 */
[----:B------:R-:W4:Y:S01]  /*0b80*/  LDS R20, [R3+0x3d00] ;  /* 0x003d000003147984 */ /* 0x000f220000000800 */
[----:B-1----:R-:W-:-:S03]  /*0b90*/  FFMA R27, R12, R21, R27 ;  /* 0x000000150c1b7223 */ /* 0x002fc6000000001b */
[----:B------:R-:W1:Y:S01]  /*0ba0*/  LDS R21, [R3+0x3e00] ;  /* 0x003e000003157984 */ /* 0x000e620000000800 */
[----:B------:R-:W-:-:S03]  /*0bb0*/  FFMA R24, R24, R13, R27 ;  /* 0x0000000d18187223 */ /* 0x000fc6000000001b */
[----:B------:R-:W5:Y:S01]  /*0bc0*/  LDS R12, [R3+0x3f00] ;  /* 0x003f0000030c7984 */ /* 0x000f620000000800 */
[----:B--2---:R-:W-:-:S04]  /*0bd0*/  FFMA R23, R23, R14, R24 ;  /* 0x0000000e17177223 */ /* 0x004fc80000000018 */
[----:B0-----:R-:W-:-:S04]  /*0be0*/  FFMA R15, R22, R15, R23 ;  /* 0x0000000f160f7223 */ /* 0x001fc80000000017 */
[----:B---3--:R-:W-:-:S04]  /*0bf0*/  FFMA R15, R8, R25, R15 ;  /* 0x00000019080f7223 */ /* 0x008fc8000000000f */
[----:B----4-:R-:W-:-:S04]  /*0c00*/  FFMA R20, R20, R9, R15 ;  /* 0x0000000914147223 */ /* 0x010fc8000000000f */
[----:B-1----:R-:W-:-:S04]  /*0c10*/  FFMA R21, R21, R10, R20 ;  /* 0x0000000a15157223 */ /* 0x002fc80000000014 */
[----:B-----5:R-:W-:-:S07]  /*0c20*/  FFMA R21, R12, R11, R21 ;  /* 0x0000000b0c157223 */ /* 0x020fce0000000015 */
.L_x_22:
[----:B------:R-:W-:Y:S05]  /*0c30*/  BSYNC.RECONVERGENT B0 ;  /* 0x0000000000007941 */ /* 0x000fea0003800200 */
.L_x_21:
        /* <DEDUP_REMOVED lines=8> */
.L_x_20:
        /* <DEDUP_REMOVED lines=10> */
.L_x_24:
        /* <DEDUP_REMOVED lines=10> */
.L_x_72:


//--------------------- .text._Z15matrixMulSharedILi32EEvPKfS1_Pfiii --------------------------
	.section	.text._Z15matrixMulSharedILi32EEvPKfS1_Pfiii,"ax",@progbits
	.align	128
        .global         _Z15matrixMulSharedILi32EEvPKfS1_Pfiii
        .type           _Z15matrixMulSharedILi32EEvPKfS1_Pfiii,@function
        .size           _Z15matrixMulSharedILi32EEvPKfS1_Pfiii,(.L_x_73 - _Z15matrixMulSharedILi32EEvPKfS1_Pfiii)
        .other          _Z15matrixMulSharedILi32EEvPKfS1_Pfiii,@"STO_CUDA_ENTRY STV_DEFAULT"
_Z15matrixMulSharedILi32EEvPKfS1_Pfiii:
.text._Z15matrixMulSharedILi32EEvPKfS1_Pfiii:
        /* <DEDUP_REMOVED lines=34> */
.L_x_28:
        /* <DEDUP_REMOVED lines=25> */
[----:B------:R-:W-:Y:S01]  /*03b0*/  LDS R26, [R3+0x580] ;  /* 0x00058000031a7984 */ /* 0x000fe20000000800 */
[----:B0-----:R-:W-:-:S03]  /*03c0*/  FFMA R12, R12, R24, R21 ;  /* 0x000000180c0c7223 */ /* 0x001fc60000000015 */
[----:B------:R-:W0:Y:S01]  /*03d0*/  LDS R21, [R3+0x300] ;  /* 0x0003000003157984 */ /* 0x000e220000000800 */
[----:B-1----:R-:W-:-:S03]  /*03e0*/  FFMA R12, R27, R13, R12 ;  /* 0x0000000d1b0c7223 */ /* 0x002fc6000000000c */
[----:B------:R-:W1:Y:S01]  /*03f0*/  LDS R24, [R3+0x380] ;  /* 0x0003800003187984 */ /* 0x000e620000000800 */
[----:B--2---:R-:W-:-:S04]  /*0400*/  FFMA R23, R23, R14, R12 ;  /* 0x0000000e17177223 */ /* 0x004fc8000000000c */
[----:B---3--:R-:W-:Y:S02]  /*0410*/  FFMA R27, R22, R15, R23 ;  /* 0x0000000f161b7223 */ /* 0x008fe40000000017 */
[----:B------:R-:W-:Y:S04]  /*0420*/  LDS R23, [R3+0x400] ;  /* 0x0004000003177984 */ /* 0x000fe80000000800 */
[----:B------:R-:W2:Y:S01]  /*0430*/  LDS.128 R12, [R5+0x20] ;  /* 0x00002000050c7984 */ /* 0x000ea20000000c00 */
[----:B----4-:R-:W-:-:S03]  /*0440*/  FFMA R27, R8, R25, R27 ;  /* 0x00000019081b7223 */ /* 0x010fc6000000001b */
[----:B------:R-:W3:Y:S01]  /*0450*/  LDS R22, [R3+0x480] ;  /* 0x0004800003167984 */ /* 0x000ee20000000800 */
[----:B-----5:R-:W-:-:S03]  /*0460*/  FFMA R20, R20, R9, R27 ;  /* 0x0000000914147223 */ /* 0x020fc6000000001b */
[----:B------:R-:W4:Y:S01]  /*0470*/  LDS R25, [R3+0x500] ;  /* 0x0005000003197984 */ /* 0x000f220000000800 */
[----:B0-----:R-:W-:-:S03]  /*0480*/  FFMA R21, R21, R10, R20 ;  /* 0x0000000a15157223 */ /* 0x001fc60000000014 */
[----:B------:R-:W-:Y:S01]  /*0490*/  LDS R20, [R3+0x680] ;  /* 0x0006800003147984 */ /* 0x000fe20000000800 */
[----:B-1----:R-:W-:-:S03]  /*04a0*/  FFMA R27, R24, R11, R21 ;  /* 0x0000000b181b7223 */ /* 0x002fc60000000015 */
[----:B------:R-:W-:Y:S04]  /*04b0*/  LDS R21, [R3+0x600] ;  /* 0x0006000003157984 */ /* 0x000fe80000000800 */
[----:B------:R-:W0:Y:S04]  /*04c0*/  LDS.128 R8, [R5+0x30] ;  /* 0x0000300005087984 */ /* 0x000e280000000c00 */
[----:B------:R-:W-:Y:S01]  /*04d0*/  LDS R24, [R3+0x780] ;  /* 0x0007800003187984 */ /* 0x000fe20000000800 */
[----:B--2---:R-:W-:-:S03]  /*04e0*/  FFMA R27, R12, R23, R27 ;  /* 0x000000170c1b7223 */ /* 0x004fc6000000001b */
[----:B------:R-:W1:Y:S01]  /*04f0*/  LDS R23, [R3+0x700] ;  /* 0x0007000003177984 */ /* 0x000e620000000800 */
[----:B---3--:R-:W-:-:S04]  /*0500*/  FFMA R22, R22, R13, R27 ;  /* 0x0000000d16167223 */ /* 0x008fc8000000001b */
[----:B----4-:R-:W-:Y:S02]  /*0510*/  FFMA R25, R25, R14, R22 ;  /* 0x0000000e19197223 */ /* 0x010fe40000000016 */
        /* <DEDUP_REMOVED lines=16> */
[----:B------:R-:W-:-:S03]  /*0620*/  FFMA R12, R22, R13, R27 ;  /* 0x0000000d160c7223 */ /* 0x000fc6000000001b */
[----:B------:R-:W3:Y:S01]  /*0630*/  LDS R22, [R3+0xb80] ;  /* 0x000b800003167984 */ /* 0x000ee20000000800 */
[----:B0-----:R-:W-:-:S04]  /*0640*/  FFMA R21, R21, R14, R12 ;  /* 0x0000000e15157223 */ /* 0x001fc8000000000c */
[----:B------:R-:W-:Y:S02]  /*0650*/  FFMA R27, R26, R15, R21 ;  /* 0x0000000f1a1b7223 */ /* 0x000fe40000000015 */
[----:B------:R-:W-:Y:S04]  /*0660*/  LDS R21, [R3+0xc00] ;  /* 0x000c000003157984 */ /* 0x000fe80000000800 */
[----:B------:R-:W0:Y:S01]  /*0670*/  LDS.128 R12, [R5+0x60] ;  /* 0x00006000050c7984 */ /* 0x000e220000000c00 */
[----:B-1----:R-:W-:-:S04]  /*0680*/  FFMA R23, R8, R23, R27 ;  /* 0x0000001708177223 */ /* 0x002fc8000000001b */
[----:B------:R-:W-:Y:S02]  /*0690*/  FFMA R20, R20, R9, R23 ;  /* 0x0000000914147223 */ /* 0x000fe40000000017 */
[----:B------:R-:W1:Y:S02]  /*06a0*/  LDS R23, [R3+0xd00] ;  /* 0x000d000003177984 */ /* 0x000e640000000800 */
[----:B--2---:R-:W-:Y:S02]  /*06b0*/  FFMA R25, R25, R10, R20 ;  /* 0x0000000a19197223 */ /* 0x004fe40000000014 */
[----:B------:R-:W2:Y:S02]  /*06c0*/  LDS R20, [R3+0xd80] ;  /* 0x000d800003147984 */ /* 0x000ea40000000800 */
[----:B---3--:R-:W-:Y:S02]  /*06d0*/  FFMA R27, R22, R11, R25 ;  /* 0x0000000b161b7223 */ /* 0x008fe40000000019 */
[----:B------:R-:W-:Y:S04]  /*06e0*/  LDS R25, [R3+0xe00] ;  /* 0x000e000003197984 */ /* 0x000fe80000000800 */
[----:B------:R-:W3:Y:S04]  /*06f0*/  LDS.128 R8, [R5+0x70] ;  /* 0x0000700005087984 */ /* 0x000ee80000000c00 */
[----:B------:R-:W4:Y:S01]  /*0700*/  LDS R22, [R3+0xe80] ;  /* 0x000e800003167984 */ /* 0x000f220000000800 */
[----:B0-----:R-:W-:-:S03]  /*0710*/  FFMA R27, R12, R21, R27 ;  /* 0x000000150c1b7223 */ /* 0x001fc6000000001b */
[----:B------:R-:W0:Y:S01]  /*0720*/  LDS R21, [R3+0xf00] ;  /* 0x000f000003157984 */ /* 0x000e220000000800 */
[----:B------:R-:W-:-:S03]  /*0730*/  FFMA R24, R24, R13, R27 ;  /* 0x0000000d18187223 */ /* 0x000fc6000000001b */
[----:B------:R-:W5:Y:S01]  /*0740*/  LDS R12, [R3+0xf80] ;  /* 0x000f8000030c7984 */ /* 0x000f620000000800 */
[----:B-1----:R-:W-:-:S04]  /*0750*/  FFMA R23, R23, R14, R24 ;  /* 0x0000000e17177223 */ /* 0x002fc80000000018 */
[----:B--2---:R-:W-:-:S04]  /*0760*/  FFMA R15, R20, R15, R23 ;  /* 0x0000000f140f7223 */ /* 0x004fc80000000017 */
[----:B---3--:R-:W-:-:S04]  /*0770*/  FFMA R15, R8, R25, R15 ;  /* 0x00000019080f7223 */ /* 0x008fc8000000000f */
[----:B----4-:R-:W-:-:S04]  /*0780*/  FFMA R22, R22, R9, R15 ;  /* 0x0000000916167223 */ /* 0x010fc8000000000f */
[----:B0-----:R-:W-:-:S04]  /*0790*/  FFMA R21, R21, R10, R22 ;  /* 0x0000000a15157223 */ /* 0x001fc80000000016 */
[----:B-----5:R-:W-:-:S07]  /*07a0*/  FFMA R21, R12, R11, R21 ;  /* 0x0000000b0c157223 */ /* 0x020fce0000000015 */
.L_x_27:
[----:B------:R-:W-:Y:S05]  /*07b0*/  BSYNC.RECONVERGENT B0 ;  /* 0x0000000000007941 */ /* 0x000fea0003800200 */
.L_x_26:
        /* <DEDUP_REMOVED lines=8> */
.L_x_25:
        /* <DEDUP_REMOVED lines=10> */
.L_x_29:
        /* <DEDUP_REMOVED lines=10> */
.L_x_73:


//--------------------- .text._Z15matrixMulSharedILi16EEvPKfS1_Pfiii --------------------------
	.section	.text._Z15matrixMulSharedILi16EEvPKfS1_Pfiii,"ax",@progbits
	.align	128
        .global         _Z15matrixMulSharedILi16EEvPKfS1_Pfiii
        .type           _Z15matrixMulSharedILi16EEvPKfS1_Pfiii,@function
        .size           _Z15matrixMulSharedILi16EEvPKfS1_Pfiii,(.L_x_74 - _Z15matrixMulSharedILi16EEvPKfS1_Pfiii)
        .other          _Z15matrixMulSharedILi16EEvPKfS1_Pfiii,@"STO_CUDA_ENTRY STV_DEFAULT"
_Z15matrixMulSharedILi16EEvPKfS1_Pfiii:
.text._Z15matrixMulSharedILi16EEvPKfS1_Pfiii:
        /* <DEDUP_REMOVED lines=34> */
.L_x_33:
[----:B------:R-:W-:Y:S02]  /*0220*/  ISETP.GE.AND P2, PT, R13, UR15, PT ;  /* 0x0000000f0d007c0c */ /* 0x000fe4000bf46270 */
[----:B0-----:R-:W-:Y:S02]  /*0230*/  CS2R R8, SRZ ;  /* 0x0000000000087805 */ /* 0x001fe4000001ff00 */
[----:B---3--:R-:W-:Y:S02]  /*0240*/  ISETP.GE.AND P1, PT, R3, R12, PT ;  /* 0x0000000c0300720c */ /* 0x008fe40003f26270 */
[----:B------:R-:W-:Y:S02]  /*0250*/  ISETP.GE.OR P2, PT, R0, UR14, P2 ;  /* 0x0000000e00007c0c */ /* 0x000fe40009746670 */
[----:B------:R-:W-:-:S11]  /*0260*/  ISETP.GE.OR P1, PT, R2, UR15, P1 ;  /* 0x0000000f02007c0c */ /* 0x000fd60008f26670 */
        /* <DEDUP_REMOVED lines=19> */
[----:B------:R-:W5:Y:S01]  /*03a0*/  LDS R25, [R17+0x180] ;  /* 0x0001800011197984 */ /* 0x000f620000000800 */
        /* <DEDUP_REMOVED lines=8> */
[----:B----4-:R-:W-:-:S04]  /*0430*/  FFMA R23, R4, R23, R27 ;  /* 0x0000001704177223 */ /* 0x010fc8000000001b */
[----:B-----5:R-:W-:Y:S02]  /*0440*/  FFMA R20, R20, R5, R23 ;  /* 0x0000000514147223 */ /* 0x020fe40000000017 */
[----:B------:R-:W3:Y:S02]  /*0450*/  LDS R23, [R17+0x280] ;  /* 0x0002800011177984 */ /* 0x000ee40000000800 */
[----:B------:R-:W-:Y:S02]  /*0460*/  FFMA R25, R25, R6, R20 ;  /* 0x0000000619197223 */ /* 0x000fe40000000014 */
[----:B------:R-:W4:Y:S02]  /*0470*/  LDS R20, [R17+0x2c0] ;  /* 0x0002c00011147984 */ /* 0x000f240000000800 */
[----:B0-----:R-:W-:Y:S02]  /*0480*/  FFMA R27, R22, R7, R25 ;  /* 0x00000007161b7223 */ /* 0x001fe40000000019 */
[----:B------:R-:W-:Y:S04]  /*0490*/  LDS R25, [R17+0x300] ;  /* 0x0003000011197984 */ /* 0x000fe80000000800 */
[----:B------:R-:W0:Y:S04]  /*04a0*/  LDS.128 R4, [R14+0x30] ;  /* 0x000030000e047984 */ /* 0x000e280000000c00 */
[----:B------:R-:W5:Y:S01]  /*04b0*/  LDS R22, [R17+0x340] ;  /* 0x0003400011167984 */ /* 0x000f620000000800 */
[----:B-1----:R-:W-:-:S03]  /*04c0*/  FFMA R27, R8, R21, R27 ;  /* 0x00000015081b7223 */ /* 0x002fc6000000001b */
[----:B------:R-:W1:Y:S01]  /*04d0*/  LDS R21, [R17+0x380] ;  /* 0x0003800011157984 */ /* 0x000e620000000800 */
[----:B--2---:R-:W-:-:S03]  /*04e0*/  FFMA R24, R24, R9, R27 ;  /* 0x0000000918187223 */ /* 0x004fc6000000001b */
[----:B------:R-:W2:Y:S01]  /*04f0*/  LDS R8, [R17+0x3c0] ;  /* 0x0003c00011087984 */ /* 0x000ea20000000800 */
[----:B---3--:R-:W-:-:S04]  /*0500*/  FFMA R23, R23, R10, R24 ;  /* 0x0000000a17177223 */ /* 0x008fc80000000018 */
[----:B----4-:R-:W-:-:S04]  /*0510*/  FFMA R11, R20, R11, R23 ;  /* 0x0000000b140b7223 */ /* 0x010fc80000000017 */
[----:B0-----:R-:W-:-:S04]  /*0520*/  FFMA R11, R4, R25, R11 ;  /* 0x00000019040b7223 */ /* 0x001fc8000000000b */
[----:B-----5:R-:W-:-:S04]  /*0530*/  FFMA R22, R22, R5, R11 ;  /* 0x0000000516167223 */ /* 0x020fc8000000000b */
[----:B-1----:R-:W-:-:S04]  /*0540*/  FFMA R21, R21, R6, R22 ;  /* 0x0000000615157223 */ /* 0x002fc80000000016 */
[----:B--2---:R-:W-:-:S07]  /*0550*/  FFMA R21, R8, R7, R21 ;  /* 0x0000000708157223 */ /* 0x004fce0000000015 */
.L_x_32:
[----:B------:R-:W-:Y:S05]  /*0560*/  BSYNC.RECONVERGENT B0 ;  /* 0x0000000000007941 */ /* 0x000fea0003800200 */
.L_x_31:
        /* <DEDUP_REMOVED lines=8> */
.L_x_30:
        /* <DEDUP_REMOVED lines=10> */
.L_x_34:
        /* <DEDUP_REMOVED lines=15> */
.L_x_74:


//--------------------- .text._Z13im2col_kernelPKfiiiiiiiiiiiPf --------------------------
	.section	.text._Z13im2col_kernelPKfiiiiiiiiiiiPf,"ax",@progbits
	.align	128
        .global         _Z13im2col_kernelPKfiiiiiiiiiiiPf
        .type           _Z13im2col_kernelPKfiiiiiiiiiiiPf,@function
        .size           _Z13im2col_kernelPKfiiiiiiiiiiiPf,(.L_x_75 - _Z13im2col_kernelPKfiiiiiiiiiiiPf)
        .other          _Z13im2col_kernelPKfiiiiiiiiiiiPf,@"STO_CUDA_ENTRY STV_DEFAULT"
_Z13im2col_kernelPKfiiiiiiiiiiiPf:
.text._Z13im2col_kernelPKfiiiiiiiiiiiPf:
[----:B------:R-:W-:Y:S01]  /*0000*/  LDC R1, c[0x0][0x37c] ;  /* 0x0000df00ff017b82 */ /* 0x000fe20000000800 */
[----:B------:R-:W0:Y:S07]  /*0010*/  S2R R2, SR_TID.X ;  /* 0x0000000000027919 */ /* 0x000e2e0000002100 */
[----:B------:R-:W1:Y:S01]  /*0020*/  LDC R0, c[0x0][0x364] ;  /* 0x0000d900ff007b82 */ /* 0x000e620000000800 */
[----:B------:R-:W2:Y:S01]  /*0030*/  LDCU UR6, c[0x0][0x3b0] ;  /* 0x00007600ff0677ac */ /* 0x000ea20008000800 */
[----:B------:R-:W1:Y:S01]  /*0040*/  S2R R5, SR_TID.Y ;  /* 0x0000000000057919 */ /* 0x000e620000002200 */
[----:B------:R-:W3:Y:S05]  /*0050*/  LDCU UR7, c[0x0][0x3ac] ;  /* 0x00007580ff0777ac */ /* 0x000eea0008000800 */
[----:B------:R-:W0:Y:S08]  /*0060*/  S2UR UR5, SR_CTAID.X ;  /* 0x00000000000579c3 */ /* 0x000e300000002500 */
[----:B------:R-:W0:Y:S08]  /*0070*/  LDC R3, c[0x0][0x360] ;  /* 0x0000d800ff037b82 */ /* 0x000e300000000800 */
[----:B------:R-:W1:Y:S08]  /*0080*/  S2UR UR4, SR_CTAID.Y ;  /* 0x00000000000479c3 */ /* 0x000e700000002600 */
[----:B------:R-:W4:Y:S01]  /*0090*/  LDC R4, c[0x0][0x388] ;  /* 0x0000e200ff047b82 */ /* 0x000f220000000800 */
[----:B0-----:R-:W-:-:S05]  /*00a0*/  IMAD R3, R3, UR5, R2 ;  /* 0x0000000503037c24 */ /* 0x001fca000f8e0202 */
[----:B--2---:R-:W-:Y:S01]  /*00b0*/  ISETP.GE.AND P0, PT, R3, UR6, PT ;  /* 0x0000000603007c0c */ /* 0x004fe2000bf06270 */
[----:B-1----:R-:W-:-:S05]  /*00c0*/  IMAD R0, R0, UR4, R5 ;  /* 0x0000000400007c24 */ /* 0x002fca000f8e0205 */
[----:B---3--:R-:W-:-:S04]  /*00d0*/  ISETP.GE.OR P0, PT, R0, UR7, P0 ;  /* 0x0000000700007c0c */ /* 0x008fc80008706670 */
[----:B----4-:R-:W-:-:S13]  /*00e0*/  ISETP.LT.OR P0, PT, R4, 0x1, P0 ;  /* 0x000000010400780c */ /* 0x010fda0000701670 */
[----:B------:R-:W-:Y:S05]  /*00f0*/  @P0 EXIT ;  /* 0x000000000000094d */ /* 0x000fea0003800000 */
[----:B------:R-:W0:Y:S01]  /*0100*/  LDC R2, c[0x0][0x394] ;  /* 0x0000e500ff027b82 */ /* 0x000e220000000800 */
[----:B------:R-:W0:Y:S01]  /*0110*/  LDCU.64 UR4, c[0x0][0x398] ;  /* 0x00007300ff0477ac */ /* 0x000e220008000a00 */
[----:B------:R-:W1:Y:S06]  /*0120*/  LDCU UR6, c[0x0][0x3a8] ;  /* 0x00007500ff0677ac */ /* 0x000e6c0008000800 */
[----:B------:R-:W2:Y:S01]  /*0130*/  LDC.64 R4, c[0x0][0x3a0] ;  /* 0x0000e800ff047b82 */ /* 0x000ea20000000a00 */
[----:B0-----:R-:W-:-:S04]  /*0140*/  VIMNMX R2, PT, PT, R2, UR4, PT ;  /* 0x0000000402027c48 */ /* 0x001fc8000bfe0100 */
[----:B------:R-:W-:Y:S01]  /*0150*/  ISETP.GE.AND P0, PT, R2, 0x1, PT ;  /* 0x000000010200780c */ /* 0x000fe20003f06270 */
[----:B--2---:R-:W-:Y:S02]  /*0160*/  IMAD R2, R0, UR5, -R5 ;  /* 0x0000000500027c24 */ /* 0x004fe4000f8e0a05 */
[----:B-1----:R-:W-:-:S10]  /*0170*/  IMAD R4, R3, R4, -UR6 ;  /* 0x8000000603047e24 */ /* 0x002fd4000f8e0204 */
[----:B------:R-:W-:Y:S05]  /*0180*/  @!P0 EXIT ;  /* 0x000000000000894d */ /* 0x000fea0003800000 */
[----:B------:R-:W-:Y:S02]  /*0190*/  ULOP3.LUT UR10, UR4, 0x7, URZ, 0xc0, !UPT ;  /* 0x00000007040a7892 */ /* 0x000fe4000f8ec0ff */
[----:B------:R-:W-:Y:S01]  /*01a0*/  ULOP3.LUT UR7, UR4, 0x7ffffff8, URZ, 0xc0, !UPT ;  /* 0x7ffffff804077892 */ /* 0x000fe2000f8ec0ff */
[----:B------:R-:W0:Y:S02]  /*01b0*/  LDCU.64 UR14, c[0x0][0x358] ;  /* 0x00006b00ff0e77ac */ /* 0x000e240008000a00 */
[----:B------:R-:W-:-:S09]  /*01c0*/  UMOV UR4, URZ ;  /* 0x000000ff00047c82 */ /* 0x000fd20008000000 */
.L_x_41:
[----:B0123--:R-:W-:-:S05]  /*01d0*/  UMOV UR5, URZ ;  /* 0x000000ff00057c82 */ /* 0x00ffca0008000000 */
.L_x_40:
[----:B-12---:R-:W1:Y:S01]  /*01e0*/  LDC R6, c[0x0][0x38c] ;  /* 0x0000e300ff067b82 */ /* 0x006e620000000800 */
[----:B------:R-:W2:Y:S01]  /*01f0*/  LDCU UR9, c[0x0][0x398] ;  /* 0x00007300ff0977ac */ /* 0x000ea20008000800 */
[----:B---3--:R-:W-:Y:S01]  /*0200*/  VIADD R5, R2, UR5 ;  /* 0x0000000502057c36 */ /* 0x008fe20008000000 */
[----:B------:R-:W3:Y:S01]  /*0210*/  LDCU UR6, c[0x0][0x394] ;  /* 0x00007280ff0677ac */ /* 0x000ee20008000800 */
[----:B--2---:R-:W-:Y:S02]  /*0220*/  UISETP.GE.U32.AND UP1, UPT, UR9, 0x8, UPT ;  /* 0x000000080900788c */ /* 0x004fe4000bf26070 */
[----:B---3--:R-:W-:Y:S01]  /*0230*/  UIMAD UR8, UR4, UR6, UR5 ;  /* 0x00000006040872a4 */ /* 0x008fe2000f8e0205 */
[----:B-1----:R-:W-:Y:S01]  /*0240*/  ISETP.GE.AND P0, PT, R5, R6, PT ;  /* 0x000000060500720c */ /* 0x002fe20003f06270 */
[----:B------:R-:W-:-:S03]  /*0250*/  UIADD3 UR5, UPT, UPT, UR5, 0x1, URZ ;  /* 0x0000000105057890 */ /* 0x000fc6000fffe0ff */
[----:B------:R-:W-:Y:S01]  /*0260*/  ISETP.GT.AND P0, PT, R5, -0x1, !P0 ;  /* 0xffffffff0500780c */ /* 0x000fe20004704270 */
[----:B------:R-:W-:Y:S01]  /*0270*/  IMAD R5, R6, UR4, R5 ;  /* 0x0000000406057c24 */ /* 0x000fe2000f8e0205 */
[----:B------:R-:W-:-:S03]  /*0280*/  UISETP.NE.AND UP0, UPT, UR5, UR6, UPT ;  /* 0x000000060500728c */ /* 0x000fc6000bf05270 */
[----:B------:R-:W-:Y:S01]  /*0290*/  UMOV UR6, URZ ;  /* 0x000000ff00067c82 */ /* 0x000fe20008000000 */
[----:B0-----:R-:W-:Y:S07]  /*02a0*/  BRA.U !UP1, `(.L_x_35) ;  /* 0x0000000509787547 */ /* 0x001fee000b800000 */
[----:B------:R-:W1:Y:S01]  /*02b0*/  LDC R13, c[0x0][0x3ac] ;  /* 0x0000eb00ff0d7b82 */ /* 0x000e620000000800 */
[----:B------:R-:W2:Y:S01]  /*02c0*/  LDCU UR13, c[0x0][0x3b0] ;  /* 0x00007600ff0d77ac */ /* 0x000ea20008000800 */
[----:B------:R-:W3:Y:S06]  /*02d0*/  LDCU UR12, c[0x0][0x390] ;  /* 0x00007200ff0c77ac */ /* 0x000eec0008000800 */
[----:B------:R-:W4:Y:S01]  /*02e0*/  LDC.64 R6, c[0x0][0x3b8] ;  /* 0x0000ee00ff067b82 */ /* 0x000f220000000a00 */
[----:B------:R-:W0:Y:S01]  /*02f0*/  LDCU UR9, c[0x0][0x398] ;  /* 0x00007300ff0977ac */ /* 0x000e220008000800 */
[----:B------:R-:W-:-:S06]  /*0300*/  UMOV UR6, URZ ;  /* 0x000000ff00067c82 */ /* 0x000fcc0008000000 */
[----:B------:R-:W0:Y:S02]  /*0310*/  LDC.64 R8, c[0x0][0x380] ;  /* 0x0000e000ff087b82 */ /* 0x000e240000000a00 */
.L_x_36:
[----:B------:R-:W-:Y:S02]  /*0320*/  VIADD R12, R4, UR6 ;  /* 0x00000006040c7c36 */ /* 0x000fe40008000000 */
[----:B0-----:R-:W-:Y:S02]  /*0330*/  HFMA2 R19, -RZ, RZ, 0, 0 ;  /* 0x00000000ff137431 */ /* 0x001fe400000001ff */
[----:B---3--:R-:W-:Y:S01]  /*0340*/  IMAD R11, R5, UR12, R12 ;  /* 0x0000000c050b7c24 */ /* 0x008fe2000f8e020c */
[----:B------:R-:W-:-:S03]  /*0350*/  ISETP.GE.AND P1, PT, R12, UR12, PT ;  /* 0x0000000c0c007c0c */ /* 0x000fc6000bf26270 */
[----:B0-----:R-:W-:Y:S01]  /*0360*/  IMAD.WIDE R10, R11, 0x4, R8 ;  /* 0x000000040b0a7825 */ /* 0x001fe200078e0208 */
[----:B------:R-:W-:-:S04]  /*0370*/  ISETP.GT.AND P1, PT, R12, -0x1, !P1 ;  /* 0xffffffff0c00780c */ /* 0x000fc80004f24270 */
[----:B------:R-:W-:-:S13]  /*0380*/  PLOP3.LUT P1, PT, P0, P1, PT, 0x80, 0x8 ;  /* 0x000000000008781c */ /* 0x000fda0000723070 */
[----:B------:R-:W3:Y:S01]  /*0390*/  @P1 LDG.E R19, desc[UR14][R10.64] ;  /* 0x0000000e0a131981 */ /* 0x000ee2000c1e1900 */
[----:B------:R-:W-:Y:S01]  /*03a0*/  VIADD R14, R12, 0x1 ;  /* 0x000000010c0e7836 */ /* 0x000fe20000000000 */
[----:B------:R-:W-:Y:S01]  /*03b0*/  UIMAD UR11, UR8, UR9, UR6 ;  /* 0x00000009080b72a4 */ /* 0x000fe2000f8e0206 */
[----:B------:R-:W-:-:S03]  /*03c0*/  IMAD.MOV.U32 R21, RZ, RZ, RZ ;  /* 0x000000ffff157224 */ /* 0x000fc600078e00ff */
[C---:B------:R-:W-:Y:S02]  /*03d0*/  ISETP.GE.AND P1, PT, R14.reuse, UR12, PT ;  /* 0x0000000c0e007c0c */ /* 0x040fe4000bf26270 */
[----:B-1----:R-:W-:Y:S02]  /*03e0*/  IMAD R18, R13, UR11, R0 ;  /* 0x0000000b0d127c24 */ /* 0x002fe4000f8e0200 */
[----:B------:R-:W-:Y:S02]  /*03f0*/  ISETP.GT.AND P1, PT, R14, -0x1, !P1 ;  /* 0xffffffff0e00780c */ /* 0x000fe40004f24270 */
[----:B--2---:R-:W-:Y:S02]  /*0400*/  IMAD R15, R18, UR13, R3 ;  /* 0x0000000d120f7c24 */ /* 0x004fe4000f8e0203 */
[----:B------:R-:W-:Y:S02]  /*0410*/  PLOP3.LUT P1, PT, P0, P1, PT, 0x80, 0x8 ;  /* 0x000000000008781c */ /* 0x000fe40000723070 */
[----:B----4-:R-:W-:Y:S01]  /*0420*/  IMAD.WIDE R14, R15, 0x4, R6 ;  /* 0x000000040f0e7825 */ /* 0x010fe200078e0206 */
[----:B------:R-:W-:-:S04]  /*0430*/  IADD3 R16, PT, PT, R12, 0x2, RZ ;  /* 0x000000020c107810 */ /* 0x000fc80007ffe0ff */
[----:B---3--:R0:W-:Y:S06]  /*0440*/  STG.E desc[UR14][R14.64], R19 ;  /* 0x000000130e007986 */ /* 0x0081ec000c10190e */
[----:B------:R-:W2:Y:S01]  /*0450*/  @P1 LDG.E R21, desc[UR14][R10.64+0x4] ;  /* 0x0000040e0a151981 */ /* 0x000ea2000c1e1900 */
[----:B------:R-:W-:Y:S01]  /*0460*/  ISETP.GE.AND P1, PT, R16, UR12, PT ;  /* 0x0000000c10007c0c */ /* 0x000fe2000bf26270 */
[----:B------:R-:W-:Y:S01]  /*0470*/  IMAD.IADD R18, R18, 0x1, R13 ;  /* 0x0000000112127824 */ /* 0x000fe200078e020d */
[----:B------:R-:W-:Y:S02]  /*0480*/  MOV R23, RZ ;  /* 0x000000ff00177202 */ /* 0x000fe40000000f00 */
[----:B------:R-:W-:Y:S01]  /*0490*/  ISETP.GT.AND P1, PT, R16, -0x1, !P1 ;  /* 0xffffffff1000780c */ /* 0x000fe20004f24270 */
[----:B------:R-:W-:-:S03]  /*04a0*/  IMAD R17, R18, UR13, R3 ;  /* 0x0000000d12117c24 */ /* 0x000fc6000f8e0203 */
[----:B------:R-:W-:Y:S01]  /*04b0*/  PLOP3.LUT P1, PT, P0, P1, PT, 0x80, 0x8 ;  /* 0x000000000008781c */ /* 0x000fe20000723070 */
[----:B------:R-:W-:-:S04]  /*04c0*/  IMAD.WIDE R16, R17, 0x4, R6 ;  /* 0x0000000411107825 */ /* 0x000fc800078e0206 */
[----:B0-----:R-:W-:Y:S01]  /*04d0*/  VIADD R14, R12, 0x3 ;  /* 0x000000030c0e7836 */ /* 0x001fe20000000000 */
[----:B--2---:R0:W-:Y:S07]  /*04e0*/  STG.E desc[UR14][R16.64], R21 ;  /* 0x0000001510007986 */ /* 0x0041ee000c10190e */
[----:B------:R-:W2:Y:S01]  /*04f0*/  @P1 LDG.E R23, desc[UR14][R10.64+0x8] ;  /* 0x0000080e0a171981 */ /* 0x000ea2000c1e1900 */
[----:B------:R-:W-:Y:S01]  /*0500*/  ISETP.GE.AND P1, PT, R14, UR12, PT ;  /* 0x0000000c0e007c0c */ /* 0x000fe2000bf26270 */
[----:B------:R-:W-:Y:S01]  /*0510*/  IMAD.MOV.U32 R19, RZ, RZ, RZ ;  /* 0x000000ffff137224 */ /* 0x000fe200078e00ff */
[----:B------:R-:W-:-:S02]  /*0520*/  IADD3 R18, PT, PT, R18, R13, RZ ;  /* 0x0000000d12127210 */ /* 0x000fc40007ffe0ff */
[----:B------:R-:W-:-:S03]  /*0530*/  ISETP.GT.AND P1, PT, R14, -0x1, !P1 ;  /* 0xffffffff0e00780c */ /* 0x000fc60004f24270 */
[----:B------:R-:W-:Y:S01]  /*0540*/  IMAD R15, R18, UR13, R3 ;  /* 0x0000000d120f7c24 */ /* 0x000fe2000f8e0203 */
[----:B------:R-:W-:-:S03]  /*0550*/  PLOP3.LUT P1, PT, P0, P1, PT, 0x80, 0x8 ;  /* 0x000000000008781c */ /* 0x000fc60000723070 */
[----:B------:R-:W-:Y:S01]  /*0560*/  IMAD.WIDE R14, R15, 0x4, R6 ;  /* 0x000000040f0e7825 */ /* 0x000fe200078e0206 */
[----:B0-----:R-:W-:-:S04]  /*0570*/  IADD3 R16, PT, PT, R12, 0x4, RZ ;  /* 0x000000040c107810 */ /* 0x001fc80007ffe0ff */
[----:B--2---:R0:W-:Y:S05]  /*0580*/  STG.E desc[UR14][R14.64], R23 ;  /* 0x000000170e007986 */ /* 0x0041ea000c10190e */
[----:B------:R-:W2:Y:S01]  /*0590*/  @P1 LDG.E R19, desc[UR14][R10.64+0xc] ;  /* 0x00000c0e0a131981 */ /* 0x000ea2000c1e1900 */
[----:B------:R-:W-:Y:S01]  /*05a0*/  ISETP.GE.AND P1, PT, R16, UR12, PT ;  /* 0x0000000c10007c0c */ /* 0x000fe2000bf26270 */
[----:B------:R-:W-:Y:S02]  /*05b0*/  IMAD.IADD R18, R18, 0x1, R13 ;  /* 0x0000000112127824 */ /* 0x000fe400078e020d */
[----:B------:R-:W-:Y:S01]  /*05c0*/  HFMA2 R21, -RZ, RZ, 0, 0 ;  /* 0x00000000ff157431 */ /* 0x000fe200000001ff */
        /* <DEDUP_REMOVED lines=24> */
[----:B------:R-:W-:Y:S01]  /*0750*/  VIADD R12, R12, 0x7 ;  /* 0x000000070c0c7836 */ /* 0x000fe20000000000 */
[----:B--2---:R1:W-:Y:S07]  /*0760*/  STG.E desc[UR14][R16.64], R23 ;  /* 0x0000001710007986 */ /* 0x0043ee000c10190e */
[----:B------:R-:W2:Y:S01]  /*0770*/  @P1 LDG.E R19, desc[UR14][R10.64+0x18] ;  /* 0x0000180e0a131981 */ /* 0x000ea2000c1e1900 */
[----:B------:R-:W-:Y:S01]  /*0780*/  ISETP.GE.AND P1, PT, R12, UR12, PT ;  /* 0x0000000c0c007c0c */ /* 0x000fe2000bf26270 */
[----:B0-----:R-:W-:-:S03]  /*0790*/  IMAD.MOV.U32 R21, RZ, RZ, RZ ;  /* 0x000000ffff157224 */ /* 0x001fc600078e00ff */
[----:B------:R-:W-:Y:S02]  /*07a0*/  ISETP.GT.AND P1, PT, R12, -0x1, !P1 ;  /* 0xffffffff0c00780c */ /* 0x000fe40004f24270 */
[----:B------:R-:W-:Y:S02]  /*07b0*/  IADD3 R12, PT, PT, R18, R13, RZ ;  /* 0x0000000d120c7210 */ /* 0x000fe40007ffe0ff */
[----:B------:R-:W-:-:S03]  /*07c0*/  PLOP3.LUT P1, PT, P0, P1, PT, 0x80, 0x8 ;  /* 0x000000000008781c */ /* 0x000fc60000723070 */
[----:B------:R-:W-:-:S04]  /*07d0*/  IMAD R15, R12, UR13, R3 ;  /* 0x0000000d0c0f7c24 */ /* 0x000fc8000f8e0203 */
[----:B------:R-:W-:-:S05]  /*07e0*/  IMAD.WIDE R14, R15, 0x4, R6 ;  /* 0x000000040f0e7825 */ /* 0x000fca00078e0206 */
[----:B--2---:R0:W-:Y:S04]  /*07f0*/  STG.E desc[UR14][R14.64], R19 ;  /* 0x000000130e007986 */ /* 0x0041e8000c10190e */
[----:B------:R-:W2:Y:S01]  /*0800*/  @P1 LDG.E R21, desc[UR14][R10.64+0x1c] ;  /* 0x00001c0e0a151981 */ /* 0x000ea2000c1e1900 */
[----:B------:R-:W-:Y:S01]  /*0810*/  IADD3 R12, PT, PT, R12, R13, RZ ;  /* 0x0000000d0c0c7210 */ /* 0x000fe20007ffe0ff */
[----:B------:R-:W-:-:S04]  /*0820*/  UIADD3 UR6, UPT, UPT, UR6, 0x8, URZ ;  /* 0x0000000806067890 */ /* 0x000fc8000fffe0ff */
[----:B-1----:R-:W-:Y:S01]  /*0830*/  IMAD R17, R12, UR13, R3 ;  /* 0x0000000d0c117c24 */ /* 0x002fe2000f8e0203 */
[----:B------:R-:W-:-:S03]  /*0840*/  UISETP.NE.AND UP1, UPT, UR6, UR7, UPT ;  /* 0x000000070600728c */ /* 0x000fc6000bf25270 */
[----:B------:R-:W-:-:S05]  /*0850*/  IMAD.WIDE R16, R17, 0x4, R6 ;  /* 0x0000000411107825 */ /* 0x000fca00078e0206 */
[----:B--2---:R0:W-:Y:S01]  /*0860*/  STG.E desc[UR14][R16.64], R21 ;  /* 0x0000001510007986 */ /* 0x0041e2000c10190e */
[----:B------:R-:W-:Y:S05]  /*0870*/  BRA.U UP1, `(.L_x_36) ;  /* 0xfffffff901a87547 */ /* 0x000fea000b83ffff */
[----:B------:R-:W-:-:S05]  /*0880*/  UMOV UR6, UR7 ;  /* 0x0000000700067c82 */ /* 0x000fca0008000000 */
.L_x_35:
[----:B------:R-:W-:-:S09]  /*0890*/  UISETP.NE.AND UP1, UPT, UR10, URZ, UPT ;  /* 0x000000ff0a00728c */ /* 0x000fd2000bf25270 */
[----:B------:R-:W-:Y:S05]  /*08a0*/  BRA.U !UP1, `(.L_x_37) ;  /* 0x0000000509a87547 */ /* 0x000fea000b800000 */
[----:B------:R-:W-:Y:S02]  /*08b0*/  UIADD3 UR11, UPT, UPT, UR10, -0x1, URZ ;  /* 0xffffffff0a0b7890 */ /* 0x000fe4000fffe0ff */
[----:B------:R-:W-:Y:S02]  /*08c0*/  ULOP3.LUT UP2, UR12, UR9, 0x3, URZ, 0xc0, !UPT ;  /* 0x00000003090c7892 */ /* 0x000fe4000f84c0ff */
[----:B------:R-:W-:-:S09]  /*08d0*/  UISETP.GE.U32.AND UP1, UPT, UR11, 0x3, UPT ;  /* 0x000000030b00788c */ /* 0x000fd2000bf26070 */
[----:B------:R-:W-:Y:S05]  /*08e0*/  BRA.U !UP1, `(.L_x_38) ;  /* 0x0000000109c47547 */ /* 0x000fea000b800000 */
[----:B------:R-:W1:Y:S01]  /*08f0*/  LDCU UR13, c[0x0][0x390] ;  /* 0x00007200ff0d77ac */ /* 0x000e620008000800 */
[----:B------:R-:W2:Y:S01]  /*0900*/  LDC.64 R8, c[0x0][0x380] ;  /* 0x0000e000ff087b82 */ /* 0x000ea20000000a00 */
[----:B0-----:R-:W-:Y:S02]  /*0910*/  VIADD R16, R4, UR6 ;  /* 0x0000000604107c36 */ /* 0x001fe40008000000 */
[----:B------:R-:W-:Y:S01]  /*0920*/  HFMA2 R17, -RZ, RZ, 0, 0 ;  /* 0x00000000ff117431 */ /* 0x000fe200000001ff */
[----:B------:R-:W0:Y:S04]  /*0930*/  LDCU UR16, c[0x0][0x3b0] ;  /* 0x00007600ff1077ac */ /* 0x000e280008000800 */
[----:B------:R-:W3:Y:S01]  /*0940*/  LDC R11, c[0x0][0x3ac] ;  /* 0x0000eb00ff0b7b82 */ /* 0x000ee20000000800 */
[----:B-1----:R-:W-:Y:S01]  /*0950*/  ISETP.GE.AND P1, PT, R16, UR13, PT ;  /* 0x0000000d10007c0c */ /* 0x002fe2000bf26270 */
[----:B------:R-:W-:-:S03]  /*0960*/  IMAD R7, R5, UR13, R16 ;  /* 0x0000000d05077c24 */ /* 0x000fc6000f8e0210 */
[----:B------:R-:W-:Y:S01]  /*0970*/  ISETP.GT.AND P1, PT, R16, -0x1, !P1 ;  /* 0xffffffff1000780c */ /* 0x000fe20004f24270 */
[----:B--2---:R-:W-:-:S03]  /*0980*/  IMAD.WIDE R8, R7, 0x4, R8 ;  /* 0x0000000407087825 */ /* 0x004fc600078e0208 */
[----:B------:R-:W-:Y:S01]  /*0990*/  PLOP3.LUT P1, PT, P0, P1, PT, 0x80, 0x8 ;  /* 0x000000000008781c */ /* 0x000fe20000723070 */
[----:B------:R-:W1:-:S12]  /*09a0*/  LDC.64 R6, c[0x0][0x3b8] ;  /* 0x0000ee00ff067b82 */ /* 0x000e580000000a00 */
[----:B------:R-:W2:Y:S01]  /*09b0*/  @P1 LDG.E R17, desc[UR14][R8.64] ;  /* 0x0000000e08111981 */ /* 0x000ea2000c1e1900 */
[----:B------:R-:W-:Y:S01]  /*09c0*/  VIADD R10, R16, 0x1 ;  /* 0x00000001100a7836 */ /* 0x000fe20000000000 */
[----:B------:R-:W-:Y:S01]  /*09d0*/  UIMAD UR11, UR8, UR9, UR6 ;  /* 0x00000009080b72a4 */ /* 0x000fe2000f8e0206 */
[----:B------:R-:W-:-:S03]  /*09e0*/  MOV R19, RZ ;  /* 0x000000ff00137202 */ /* 0x000fc60000000f00 */
[C---:B------:R-:W-:Y:S02]  /*09f0*/  ISETP.GE.AND P1, PT, R10.reuse, UR13, PT ;  /* 0x0000000d0a007c0c */ /* 0x040fe4000bf26270 */
[----:B---3--:R-:W-:Y:S02]  /*0a00*/  IMAD R14, R11, UR11, R0 ;  /* 0x0000000b0b0e7c24 */ /* 0x008fe4000f8e0200 */
[----:B------:R-:W-:Y:S02]  /*0a10*/  ISETP.GT.AND P1, PT, R10, -0x1, !P1 ;  /* 0xffffffff0a00780c */ /* 0x000fe40004f24270 */
[----:B0-----:R-:W-:Y:S02]  /*0a20*/  IMAD R13, R14, UR16, R3 ;  /* 0x000000100e0d7c24 */ /* 0x001fe4000f8e0203 */
[----:B------:R-:W-:Y:S02]  /*0a30*/  PLOP3.LUT P1, PT, P0, P1, PT, 0x80, 0x8 ;  /* 0x000000000008781c */ /* 0x000fe40000723070 */
[----:B-1----:R-:W-:-:S04]  /*0a40*/  IMAD.WIDE R12, R13, 0x4, R6 ;  /* 0x000000040d0c7825 */ /* 0x002fc800078e0206 */
[----:B------:R-:W-:Y:S01]  /*0a50*/  VIADD R10, R16, 0x2 ;  /* 0x00000002100a7836 */ /* 0x000fe20000000000 */
[----:B--2---:R0:W-:Y:S06]  /*0a60*/  STG.E desc[UR14][R12.64], R17 ;  /* 0x000000110c007986 */ /* 0x0041ec000c10190e */
        /* <DEDUP_REMOVED lines=8> */
[----:B------:R-:W-:-:S04]  /*0af0*/  IADD3 R10, PT, PT, R16, 0x3, RZ ;  /* 0x00000003100a7810 */ /* 0x000fc80007ffe0ff */
[----:B--2---:R1:W-:Y:S05]  /*0b00*/  STG.E desc[UR14][R14.64], R19 ;  /* 0x000000130e007986 */ /* 0x0043ea000c10190e */
[----:B------:R-:W2:Y:S01]  /*0b10*/  @P1 LDG.E R21, desc[UR14][R8.64+0x8] ;  /* 0x0000080e08151981 */ /* 0x000ea2000c1e1900 */
[----:B------:R-:W-:Y:S01]  /*0b20*/  ISETP.GE.AND P1, PT, R10, UR13, PT ;  /* 0x0000000d0a007c0c */ /* 0x000fe2000bf26270 */
[----:B0-----:R-:W-:-:S03]  /*0b30*/  HFMA2 R17, -RZ, RZ, 0, 0 ;  /* 0x00000000ff117431 */ /* 0x001fc600000001ff */
[----:B------:R-:W-:Y:S01]  /*0b40*/  ISETP.GT.AND P1, PT, R10, -0x1, !P1 ;  /* 0xffffffff0a00780c */ /* 0x000fe20004f24270 */
[----:B------:R-:W-:-:S03]  /*0b50*/  IMAD.IADD R10, R18, 0x1, R11 ;  /* 0x00000001120a7824 */ /* 0x000fc600078e020b */
[----:B------:R-:W-:Y:S01]  /*0b60*/  PLOP3.LUT P1, PT, P0, P1, PT, 0x80, 0x8 ;  /* 0x000000000008781c */ /* 0x000fe20000723070 */
[----:B------:R-:W-:-:S04]  /*0b70*/  IMAD R13, R10, UR16, R3 ;  /* 0x000000100a0d7c24 */ /* 0x000fc8000f8e0203 */
[----:B------:R-:W-:-:S05]  /*0b80*/  IMAD.WIDE R12, R13, 0x4, R6 ;  /* 0x000000040d0c7825 */ /* 0x000fca00078e0206 */
[----:B--2---:R1:W-:Y:S04]  /*0b90*/  STG.E desc[UR14][R12.64], R21 ;  /* 0x000000150c007986 */ /* 0x0043e8000c10190e */
[----:B------:R-:W2:Y:S01]  /*0ba0*/  @P1 LDG.E R17, desc[UR14][R8.64+0xc] ;  /* 0x00000c0e08111981 */ /* 0x000ea2000c1e1900 */
[----:B------:R-:W-:Y:S01]  /*0bb0*/  IMAD.IADD R10, R10, 0x1, R11 ;  /* 0x000000010a0a7824 */ /* 0x000fe200078e020b */
[----:B------:R-:W-:-:S03]  /*0bc0*/  UIADD3 UR6, UPT, UPT, UR6, 0x4, URZ ;  /* 0x0000000406067890 */ /* 0x000fc6000fffe0ff */
[----:B------:R-:W-:-:S04]  /*0bd0*/  IMAD R11, R10, UR16, R3 ;  /* 0x000000100a0b7c24 */ /* 0x000fc8000f8e0203 */
[----:B------:R-:W-:-:S05]  /*0be0*/  IMAD.WIDE R6, R11, 0x4, R6 ;  /* 0x000000040b067825 */ /* 0x000fca00078e0206 */
[----:B--2---:R1:W-:Y:S02]  /*0bf0*/  STG.E desc[UR14][R6.64], R17 ;  /* 0x0000001106007986 */ /* 0x0043e4000c10190e */
.L_x_38:
[----:B------:R-:W-:Y:S05]  /*0c00*/  BRA.U !UP2, `(.L_x_37) ;  /* 0x000000010ad07547 */ /* 0x000fea000b800000 */
[----:B------:R-:W-:Y:S02]  /*0c10*/  UISETP.NE.AND UP1, UPT, UR12, 0x1, UPT ;  /* 0x000000010c00788c */ /* 0x000fe4000bf25270 */
[----:B------:R-:W-:-:S04]  /*0c20*/  ULOP3.LUT UR11, UR9, 0x1, URZ, 0xc0, !UPT ;  /* 0x00000001090b7892 */ /* 0x000fc8000f8ec0ff */
[----:B------:R-:W-:-:S03]  /*0c30*/  UISETP.NE.U32.AND UP2, UPT, UR11, 0x1, UPT ;  /* 0x000000010b00788c */ /* 0x000fc6000bf45070 */
[----:B------:R-:W-:Y:S08]  /*0c40*/  BRA.U !UP1, `(.L_x_39) ;  /* 0x0000000109747547 */ /* 0x000ff0000b800000 */
[----:B------:R-:W2:Y:S01]  /*0c50*/  LDCU UR11, c[0x0][0x390] ;  /* 0x00007200ff0b77ac */ /* 0x000ea20008000800 */
[----:B------:R-:W3:Y:S01]  /*0c60*/  LDC.64 R8, c[0x0][0x380] ;  /* 0x0000e000ff087b82 */ /* 0x000ee20000000a00 */
[----:B------:R-:W-:Y:S01]  /*0c70*/  IADD3 R10, PT, PT, R4, UR6, RZ ;  /* 0x00000006040a7c10 */ /* 0x000fe2000fffe0ff */
[----:B-1----:R-:W-:Y:S01]  /*0c80*/  IMAD.MOV.U32 R13, RZ, RZ, RZ ;  /* 0x000000ffff0d7224 */ /* 0x002fe200078e00ff */
[----:B------:R-:W1:Y:S05]  /*0c90*/  LDCU UR12, c[0x0][0x3b0] ;  /* 0x00007600ff0c77ac */ /* 0x000e6a0008000800 */
[----:B0-----:R-:W0:Y:S01]  /*0ca0*/  LDC R17, c[0x0][0x3ac] ;  /* 0x0000eb00ff117b82 */ /* 0x001e220000000800 */
[----:B--2---:R-:W-:Y:S01]  /*0cb0*/  ISETP.GE.AND P1, PT, R10, UR11, PT ;  /* 0x0000000b0a007c0c */ /* 0x004fe2000bf26270 */
[----:B------:R-:W-:-:S03]  /*0cc0*/  IMAD R7, R5, UR11, R10 ;  /* 0x0000000b05077c24 */ /* 0x000fc6000f8e020a */
[----:B------:R-:W-:Y:S01]  /*0cd0*/  ISETP.GT.AND P1, PT, R10, -0x1, !P1 ;  /* 0xffffffff0a00780c */ /* 0x000fe20004f24270 */
[----:B---3--:R-:W-:-:S03]  /*0ce0*/  IMAD.WIDE R8, R7, 0x4, R8 ;  /* 0x0000000407087825 */ /* 0x008fc600078e0208 */
[----:B------:R-:W-:Y:S01]  /*0cf0*/  PLOP3.LUT P1, PT, P0, P1, PT, 0x80, 0x8 ;  /* 0x000000000008781c */ /* 0x000fe20000723070 */
[----:B------:R-:W2:-:S12]  /*0d00*/  LDC.64 R6, c[0x0][0x3b8] ;  /* 0x0000ee00ff067b82 */ /* 0x000e980000000a00 */
[----:B------:R-:W3:Y:S01]  /*0d10*/  @P1 LDG.E R13, desc[UR14][R8.64] ;  /* 0x0000000e080d1981 */ /* 0x000ee2000c1e1900 */
[----:B------:R-:W-:Y:S01]  /*0d20*/  IADD3 R10, PT, PT, R10, 0x1, RZ ;  /* 0x000000010a0a7810 */ /* 0x000fe20007ffe0ff */
[----:B------:R-:W-:-:S03]  /*0d30*/  IMAD.MOV.U32 R15, RZ, RZ, RZ ;  /* 0x000000ffff0f7224 */ /* 0x000fc600078e00ff */
[----:B------:R-:W-:Y:S01]  /*0d40*/  ISETP.GE.AND P1, PT, R10, UR11, PT ;  /* 0x0000000b0a007c0c */ /* 0x000fe2000bf26270 */
[----:B------:R-:W-:-:S03]  /*0d50*/  UIMAD UR11, UR8, UR9, UR6 ;  /* 0x00000009080b72a4 */ /* 0x000fc6000f8e0206 */
[----:B------:R-:W-:-:S03]  /*0d60*/  ISETP.GT.AND P1, PT, R10, -0x1, !P1 ;  /* 0xffffffff0a00780c */ /* 0x000fc60004f24270 */
[----:B0-----:R-:W-:Y:S01]  /*0d70*/  IMAD R12, R17, UR11, R0 ;  /* 0x0000000b110c7c24 */ /* 0x001fe2000f8e0200 */
[----:B------:R-:W-:-:S03]  /*0d80*/  PLOP3.LUT P1, PT, P0, P1, PT, 0x80, 0x8 ;  /* 0x000000000008781c */ /* 0x000fc60000723070 */
[----:B-1----:R-:W-:-:S04]  /*0d90*/  IMAD R11, R12, UR12, R3 ;  /* 0x0000000c0c0b7c24 */ /* 0x002fc8000f8e0203 */
[----:B--2---:R-:W-:-:S05]  /*0da0*/  IMAD.WIDE R10, R11, 0x4, R6 ;  /* 0x000000040b0a7825 */ /* 0x004fca00078e0206 */
[----:B---3--:R2:W-:Y:S04]  /*0db0*/  STG.E desc[UR14][R10.64], R13 ;  /* 0x0000000d0a007986 */ /* 0x0085e8000c10190e */
[----:B------:R-:W3:Y:S01]  /*0dc0*/  @P1 LDG.E R15, desc[UR14][R8.64+0x4] ;  /* 0x0000040e080f1981 */ /* 0x000ee2000c1e1900 */
[----:B------:R-:W-:Y:S01]  /*0dd0*/  IADD3 R12, PT, PT, R17, R12, RZ ;  /* 0x0000000c110c7210 */ /* 0x000fe20007ffe0ff */
[----:B------:R-:W-:-:S04]  /*0de0*/  UIADD3 UR6, UPT, UPT, UR6, 0x2, URZ ;  /* 0x0000000206067890 */ /* 0x000fc8000fffe0ff */
[----:B------:R-:W-:-:S04]  /*0df0*/  IMAD R17, R12, UR12, R3 ;  /* 0x0000000c0c117c24 */ /* 0x000fc8000f8e0203 */
[----:B------:R-:W-:-:S05]  /*0e00*/  IMAD.WIDE R6, R17, 0x4, R6 ;  /* 0x0000000411067825 */ /* 0x000fca00078e0206 */
[----:B---3--:R2:W-:Y:S02]  /*0e10*/  STG.E desc[UR14][R6.64], R15 ;  /* 0x0000000f06007986 */ /* 0x0085e4000c10190e */
.L_x_39:
[----:B------:R-:W-:Y:S05]  /*0e20*/  BRA.U UP2, `(.L_x_37) ;  /* 0x0000000102487547 */ /* 0x000fea000b800000 */
[----:B------:R-:W3:Y:S01]  /*0e30*/  LDCU UR11, c[0x0][0x390] ;  /* 0x00007200ff0b77ac */ /* 0x000ee20008000800 */
[----:B------:R-:W-:Y:S01]  /*0e40*/  VIADD R8, R4, UR6 ;  /* 0x0000000604087c36 */ /* 0x000fe20008000000 */
[----:B--2---:R-:W2:Y:S04]  /*0e50*/  LDC R11, c[0x0][0x3ac] ;  /* 0x0000eb00ff0b7b82 */ /* 0x004ea80000000800 */
[----:B---3--:R-:W-:-:S04]  /*0e60*/  ISETP.GE.AND P1, PT, R8, UR11, PT ;  /* 0x0000000b08007c0c */ /* 0x008fc8000bf26270 */
[----:B------:R-:W-:-:S04]  /*0e70*/  ISETP.GT.AND P1, PT, R8, -0x1, !P1 ;  /* 0xffffffff0800780c */ /* 0x000fc80004f24270 */
[----:B------:R-:W-:-:S13]  /*0e80*/  PLOP3.LUT P1, PT, P0, P1, PT, 0x80, 0x8 ;  /* 0x000000000008781c */ /* 0x000fda0000723070 */
[----:B-1----:R-:W1:Y:S01]  /*0e90*/  @P1 LDC.64 R6, c[0x0][0x380] ;  /* 0x0000e000ff061b82 */ /* 0x002e620000000a00 */
[----:B------:R-:W-:Y:S01]  /*0ea0*/  @P1 IMAD R9, R5, UR11, R8 ;  /* 0x0000000b05091c24 */ /* 0x000fe2000f8e0208 */
[----:B------:R-:W-:Y:S01]  /*0eb0*/  MOV R5, RZ ;  /* 0x000000ff00057202 */ /* 0x000fe20000000f00 */
[----:B------:R-:W3:Y:S02]  /*0ec0*/  LDCU UR11, c[0x0][0x3b0] ;  /* 0x00007600ff0b77ac */ /* 0x000ee40008000800 */
[----:B-1----:R-:W-:-:S03]  /*0ed0*/  @P1 IMAD.WIDE R6, R9, 0x4, R6 ;  /* 0x0000000409061825 */ /* 0x002fc600078e0206 */
[----:B------:R-:W1:Y:S02]  /*0ee0*/  LDC.64 R8, c[0x0][0x3b8] ;  /* 0x0000ee00ff087b82 */ /* 0x000e640000000a00 */
[----:B0-----:R-:W4:Y:S01]  /*0ef0*/  @P1 LDG.E R5, desc[UR14][R6.64] ;  /* 0x0000000e06051981 */ /* 0x001f22000c1e1900 */
[----:B------:R-:W-:-:S06]  /*0f00*/  UIMAD UR6, UR8, UR9, UR6 ;  /* 0x00000009080672a4 */ /* 0x000fcc000f8e0206 */
[----:B--2---:R-:W-:-:S04]  /*0f10*/  IMAD R10, R11, UR6, R0 ;  /* 0x000000060b0a7c24 */ /* 0x004fc8000f8e0200 */
[----:B---3--:R-:W-:-:S04]  /*0f20*/  IMAD R11, R10, UR11, R3 ;  /* 0x0000000b0a0b7c24 */ /* 0x008fc8000f8e0203 */
[----:B-1----:R-:W-:-:S05]  /*0f30*/  IMAD.WIDE R8, R11, 0x4, R8 ;  /* 0x000000040b087825 */ /* 0x002fca00078e0208 */
[----:B----4-:R3:W-:Y:S02]  /*0f40*/  STG.E desc[UR14][R8.64], R5 ;  /* 0x0000000508007986 */ /* 0x0107e4000c10190e */
.L_x_37:
[----:B------:R-:W-:Y:S05]  /*0f50*/  BRA.U UP0, `(.L_x_40) ;  /* 0xfffffff100a07547 */ /* 0x000fea000b83ffff */
[----:B------:R-:W4:Y:S01]  /*0f60*/  LDCU UR5, c[0x0][0x388] ;  /* 0x00007100ff0577ac */ /* 0x000f220008000800 */
[----:B------:R-:W-:-:S04]  /*0f70*/  UIADD3 UR4, UPT, UPT, UR4, 0x1, URZ ;  /* 0x0000000104047890 */ /* 0x000fc8000fffe0ff */
[----:B----4-:R-:W-:-:S09]  /*0f80*/  UISETP.NE.AND UP0, UPT, UR4, UR5, UPT ;  /* 0x000000050400728c */ /* 0x010fd2000bf05270 */
[----:B------:R-:W-:Y:S05]  /*0f90*/  BRA.U UP0, `(.L_x_41) ;  /* 0xfffffff1008c7547 */ /* 0x000fea000b83ffff */
[----:B0-----:R-:W-:Y:S05]  /*0fa0*/  EXIT ;  /* 0x000000000000794d */ /* 0x001fea0003800000 */
.L_x_42:
        /* <DEDUP_REMOVED lines=13> */
.L_x_75:


//--------------------- .text._Z14matrixMul1DColPKfS0_Pfiii --------------------------
	.section	.text._Z14matrixMul1DColPKfS0_Pfiii,"ax",@progbits
	.align	128
        .global         _Z14matrixMul1DColPKfS0_Pfiii
        .type           _Z14matrixMul1DColPKfS0_Pfiii,@function
        .size           _Z14matrixMul1DColPKfS0_Pfiii,(.L_x_76 - _Z14matrixMul1DColPKfS0_Pfiii)
        .other          _Z14matrixMul1DColPKfS0_Pfiii,@"STO_CUDA_ENTRY STV_DEFAULT"
_Z14matrixMul1DColPKfS0_Pfiii:
.text._Z14matrixMul1DColPKfS0_Pfiii:
[----:B------:R-:W-:Y:S01]  /*0000*/  LDC R1, c[0x0][0x37c] ;  /* 0x0000df00ff017b82 */ /* 0x000fe20000000800 */
[----:B------:R-:W0:Y:S07]  /*0010*/  S2R R5, SR_TID.X ;  /* 0x0000000000057919 */ /* 0x000e2e0000002100 */
[----:B------:R-:W0:Y:S08]  /*0020*/  S2UR UR4, SR_CTAID.X ;  /* 0x00000000000479c3 */ /* 0x000e300000002500 */
[----:B------:R-:W0:Y:S08]  /*0030*/  LDC R0, c[0x0][0x360] ;  /* 0x0000d800ff007b82 */ /* 0x000e300000000800 */
[----:B------:R-:W1:Y:S08]  /*0040*/  LDC R2, c[0x0][0x398] ;  /* 0x0000e600ff027b82 */ /* 0x000e700000000800 */
[----:B------:R-:W2:Y:S01]  /*0050*/  LDC R3, c[0x0][0x3a0] ;  /* 0x0000e800ff037b82 */ /* 0x000ea20000000800 */
[----:B0-----:R-:W-:Y:S01]  /*0060*/  IMAD R0, R0, UR4, R5 ;  /* 0x0000000400007c24 */ /* 0x001fe2000f8e0205 */
[----:B-1----:R-:W-:-:S04]  /*0070*/  ISETP.GE.AND P0, PT, R2, 0x1, PT ;  /* 0x000000010200780c */ /* 0x002fc80003f06270 */
[----:B--2---:R-:W-:-:S13]  /*0080*/  ISETP.GE.OR P0, PT, R0, R3, !P0 ;  /* 0x000000030000720c */ /* 0x004fda0004706670 */
[----:B------:R-:W-:Y:S05]  /*0090*/  @P0 EXIT ;  /* 0x000000000000094d */ /* 0x000fea0003800000 */
[----:B------:R-:W0:Y:S01]  /*00a0*/  LDC R13, c[0x0][0x39c] ;  /* 0x0000e700ff0d7b82 */ /* 0x000e220000000800 */
[----:B------:R-:W1:Y:S01]  /*00b0*/  LDCU.64 UR6, c[0x0][0x358] ;  /* 0x00006b00ff0677ac */ /* 0x000e620008000a00 */
[----:B0-----:R-:W-:-:S13]  /*00c0*/  ISETP.GE.AND P0, PT, R13, 0x1, PT ;  /* 0x000000010d00780c */ /* 0x001fda0003f06270 */
[----:B-1----:R-:W-:Y:S05]  /*00d0*/  @!P0 BRA `(.L_x_43) ;  /* 0x0000000800288947 */ /* 0x002fea0003800000 */
[C---:B------:R-:W-:Y:S01]  /*00e0*/  LOP3.LUT R19, R13.reuse, 0x7, RZ, 0xc0, !PT ;  /* 0x000000070d137812 */ /* 0x040fe200078ec0ff */
[----:B------:R-:W-:Y:S01]  /*00f0*/  HFMA2 R15, -RZ, RZ, 0, 0 ;  /* 0x00000000ff0f7431 */ /* 0x000fe200000001ff */
[----:B------:R-:W-:Y:S02]  /*0100*/  LOP3.LUT R12, R13, 0x7ffffff8, RZ, 0xc0, !PT ;  /* 0x7ffffff80d0c7812 */ /* 0x000fe400078ec0ff */
[----:B------:R-:W-:Y:S02]  /*0110*/  IADD3 R2, PT, PT, R19, -0x1, RZ ;  /* 0xffffffff13027810 */ /* 0x000fe40007ffe0ff */
[----:B------:R-:W-:Y:S02]  /*0120*/  LOP3.LUT R13, R13, 0x3, RZ, 0xc0, !PT ;  /* 0x000000030d0d7812 */ /* 0x000fe400078ec0ff */
[----:B------:R-:W-:Y:S02]  /*0130*/  ISETP.GE.U32.AND P0, PT, R2, 0x3, PT ;  /* 0x000000030200780c */ /* 0x000fe40003f06070 */
[----:B------:R-:W-:-:S11]  /*0140*/  IADD3 R14, PT, PT, -R12, RZ, RZ ;  /* 0x000000ff0c0e7210 */ /* 0x000fd60007ffe1ff */
.L_x_48:
[----:B------:R-:W0:Y:S01]  /*0150*/  LDC R10, c[0x0][0x39c] ;  /* 0x0000e700ff0a7b82 */ /* 0x000e220000000800 */
[----:B------:R-:W-:Y:S02]  /*0160*/  MOV R18, RZ ;  /* 0x000000ff00127202 */ /* 0x000fe40000000f00 */
[----:B------:R-:W-:Y:S02]  /*0170*/  MOV R17, RZ ;  /* 0x000000ff00117202 */ /* 0x000fe40000000f00 */
[----:B0-----:R-:W-:Y:S01]  /*0180*/  ISETP.GE.U32.AND P1, PT, R10, 0x8, PT ;  /* 0x000000080a00780c */ /* 0x001fe20003f26070 */
[----:B------:R-:W-:-:S12]  /*0190*/  IMAD R16, R15, R10, RZ ;  /* 0x0000000a0f107224 */ /* 0x000fd800078e02ff */
[----:B------:R-:W-:Y:S05]  /*01a0*/  @!P1 BRA `(.L_x_44) ;  /* 0x0000000000c89947 */ /* 0x000fea0003800000 */
[----:B------:R-:W0:Y:S01]  /*01b0*/  LDC.64 R2, c[0x0][0x380] ;  /* 0x0000e000ff027b82 */ /* 0x000e220000000a00 */
[----:B------:R-:W-:Y:S02]  /*01c0*/  MOV R18, RZ ;  /* 0x000000ff00127202 */ /* 0x000fe40000000f00 */
[----:B------:R-:W-:Y:S02]  /*01d0*/  MOV R17, R0 ;  /* 0x0000000000117202 */ /* 0x000fe40000000f00 */
[----:B------:R-:W-:Y:S01]  /*01e0*/  MOV R11, R14 ;  /* 0x0000000e000b7202 */ /* 0x000fe20000000f00 */
[----:B0-----:R-:W-:-:S03]  /*01f0*/  IMAD.WIDE.U32 R2, R16, 0x4, R2 ;  /* 0x0000000410027825 */ /* 0x001fc600078e0002 */
[----:B------:R-:W-:-:S04]  /*0200*/  IADD3 R5, P1, PT, R2, 0x10, RZ ;  /* 0x0000001002057810 */ /* 0x000fc80007f3e0ff */
[----:B------:R-:W-:-:S09]  /*0210*/  IADD3.X R6, PT, PT, RZ, R3, RZ, P1, !PT ;  /* 0x00000003ff067210 */ /* 0x000fd20000ffe4ff */
.L_x_45:
[----:B------:R-:W0:Y:S01]  /*0220*/  LDC.64 R22, c[0x0][0x388] ;  /* 0x0000e200ff167b82 */ /* 0x000e220000000a00 */
[----:B------:R-:W-:Y:S02]  /*0230*/  MOV R2, R5 ;  /* 0x0000000500027202 */ /* 0x000fe40000000f00 */
[----:B------:R-:W-:-:S05]  /*0240*/  MOV R3, R6 ;  /* 0x0000000600037202 */ /* 0x000fca0000000f00 */
[----:B------:R-:W1:Y:S01]  /*0250*/  LDC R25, c[0x0][0x3a0] ;  /* 0x0000e800ff197b82 */ /* 0x000e620000000800 */
[----:B------:R-:W2:Y:S04]  /*0260*/  LDG.E R29, desc[UR6][R2.64+-0x10] ;  /* 0xfffff006021d7981 */ /* 0x000ea8000c1e1900 */
[----:B------:R-:W3:Y:S04]  /*0270*/  LDG.E R24, desc[UR6][R2.64+-0xc] ;  /* 0xfffff40602187981 */ /* 0x000ee8000c1e1900 */
[----:B------:R-:W4:Y:S01]  /*0280*/  LDG.E R28, desc[UR6][R2.64+-0x4] ;  /* 0xfffffc06021c7981 */ /* 0x000f22000c1e1900 */
[----:B0-----:R-:W-:-:S05]  /*0290*/  IMAD.WIDE R22, R17, 0x4, R22 ;  /* 0x0000000411167825 */ /* 0x001fca00078e0216 */
[----:B------:R1:W2:Y:S02]  /*02a0*/  LDG.E R20, desc[UR6][R22.64] ;  /* 0x0000000616147981 */ /* 0x0002a4000c1e1900 */
[----:B-1----:R-:W-:-:S05]  /*02b0*/  IMAD.WIDE R22, R25, 0x4, R22 ;  /* 0x0000000419167825 */ /* 0x002fca00078e0216 */
[----:B------:R0:W3:Y:S01]  /*02c0*/  LDG.E R27, desc[UR6][R22.64] ;  /* 0x00000006161b7981 */ /* 0x0000e2000c1e1900 */
[----:B------:R-:W-:-:S04]  /*02d0*/  IMAD.WIDE R4, R25, 0x4, R22 ;  /* 0x0000000419047825 */ /* 0x000fc800078e0216 */
[C---:B------:R-:W-:Y:S02]  /*02e0*/  IMAD.WIDE R6, R25.reuse, 0x4, R4 ;  /* 0x0000000419067825 */ /* 0x040fe400078e0204 */
[----:B------:R-:W5:Y:S02]  /*02f0*/  LDG.E R5, desc[UR6][R4.64] ;  /* 0x0000000604057981 */ /* 0x000f64000c1e1900 */
[----:B------:R-:W-:Y:S02]  /*0300*/  IMAD.WIDE R8, R25, 0x4, R6 ;  /* 0x0000000419087825 */ /* 0x000fe400078e0206 */
[----:B------:R-:W4:Y:S04]  /*0310*/  LDG.E R6, desc[UR6][R6.64] ;  /* 0x0000000606067981 */ /* 0x000f28000c1e1900 */
[----:B------:R-:W4:Y:S04]  /*0320*/  LDG.E R4, desc[UR6][R2.64+0x4] ;  /* 0x0000040602047981 */ /* 0x000f28000c1e1900 */
[----:B------:R-:W4:Y:S01]  /*0330*/  LDG.E R7, desc[UR6][R2.64] ;  /* 0x0000000602077981 */ /* 0x000f22000c1e1900 */
[----:B--2---:R-:W-:-:S03]  /*0340*/  FFMA R29, R29, R20, R18 ;  /* 0x000000141d1d7223 */ /* 0x004fc60000000012 */
[----:B------:R-:W5:Y:S01]  /*0350*/  LDG.E R18, desc[UR6][R2.64+-0x8] ;  /* 0xfffff80602127981 */ /* 0x000f62000c1e1900 */
[----:B------:R-:W-:-:S03]  /*0360*/  IMAD.WIDE R20, R25, 0x4, R8 ;  /* 0x0000000419147825 */ /* 0x000fc600078e0208 */
[----:B------:R-:W2:Y:S01]  /*0370*/  LDG.E R8, desc[UR6][R8.64] ;  /* 0x0000000608087981 */ /* 0x000ea2000c1e1900 */
[----:B0-----:R-:W-:-:S03]  /*0380*/  IMAD.WIDE R22, R25, 0x4, R20 ;  /* 0x0000000419167825 */ /* 0x001fc600078e0214 */
[----:B------:R-:W2:Y:S01]  /*0390*/  LDG.E R20, desc[UR6][R20.64] ;  /* 0x0000000614147981 */ /* 0x000ea2000c1e1900 */
[----:B---3--:R-:W-:Y:S01]  /*03a0*/  FFMA R29, R24, R27, R29 ;  /* 0x0000001b181d7223 */ /* 0x008fe2000000001d */
[----:B------:R-:W-:Y:S02]  /*03b0*/  IMAD.WIDE R26, R25, 0x4, R22 ;  /* 0x00000004191a7825 */ /* 0x000fe400078e0216 */
[----:B------:R-:W3:Y:S04]  /*03c0*/  LDG.E R24, desc[UR6][R22.64] ;  /* 0x0000000616187981 */ /* 0x000ee8000c1e1900 */
[----:B------:R-:W3:Y:S04]  /*03d0*/  LDG.E R21, desc[UR6][R2.64+0x8] ;  /* 0x0000080602157981 */ /* 0x000ee8000c1e1900 */
[----:B------:R-:W3:Y:S04]  /*03e0*/  LDG.E R26, desc[UR6][R26.64] ;  /* 0x000000061a1a7981 */ /* 0x000ee8000c1e1900 */
[----:B------:R-:W3:Y:S01]  /*03f0*/  LDG.E R9, desc[UR6][R2.64+0xc] ;  /* 0x00000c0602097981 */ /* 0x000ee2000c1e1900 */
[----:B------:R-:W-:-:S04]  /*0400*/  IADD3 R11, PT, PT, R11, 0x8, RZ ;  /* 0x000000080b0b7810 */ /* 0x000fc80007ffe0ff */
[----:B------:R-:W-:Y:S02]  /*0410*/  ISETP.NE.AND P1, PT, R11, RZ, PT ;  /* 0x000000ff0b00720c */ /* 0x000fe40003f25270 */
[----:B------:R-:W-:Y:S01]  /*0420*/  LEA R17, R25, R17, 0x3 ;  /* 0x0000001119117211 */ /* 0x000fe200078e18ff */
[----:B-----5:R-:W-:-:S04]  /*0430*/  FFMA R5, R18, R5, R29 ;  /* 0x0000000512057223 */ /* 0x020fc8000000001d */
[----:B----4-:R-:W-:-:S04]  /*0440*/  FFMA R6, R28, R6, R5 ;  /* 0x000000061c067223 */ /* 0x010fc80000000005 */
[----:B--2---:R-:W-:-:S04]  /*0450*/  FFMA R7, R7, R8, R6 ;  /* 0x0000000807077223 */ /* 0x004fc80000000006 */
[----:B------:R-:W-:Y:S01]  /*0460*/  FFMA R4, R4, R20, R7 ;  /* 0x0000001404047223 */ /* 0x000fe20000000007 */
[----:B------:R-:W-:-:S03]  /*0470*/  IADD3 R5, P2, PT, R2, 0x20, RZ ;  /* 0x0000002002057810 */ /* 0x000fc60007f5e0ff */
[----:B---3--:R-:W-:Y:S01]  /*0480*/  FFMA R4, R21, R24, R4 ;  /* 0x0000001815047223 */ /* 0x008fe20000000004 */
[----:B------:R-:W-:-:S03]  /*0490*/  IADD3.X R6, PT, PT, RZ, R3, RZ, P2, !PT ;  /* 0x00000003ff067210 */ /* 0x000fc600017fe4ff */
[----:B------:R-:W-:Y:S01]  /*04a0*/  FFMA R18, R9, R26, R4 ;  /* 0x0000001a09127223 */ /* 0x000fe20000000004 */
[----:B------:R-:W-:Y:S06]  /*04b0*/  @P1 BRA `(.L_x_45) ;  /* 0xfffffffc00581947 */ /* 0x000fec000383ffff */
[----:B------:R-:W-:-:S07]  /*04c0*/  MOV R17, R12 ;  /* 0x0000000c00117202 */ /* 0x000fce0000000f00 */
.L_x_44:
[----:B------:R-:W-:-:S13]  /*04d0*/  ISETP.NE.AND P1, PT, R19, RZ, PT ;  /* 0x000000ff1300720c */ /* 0x000fda0003f25270 */
[----:B------:R-:W-:Y:S05]  /*04e0*/  @!P1 BRA `(.L_x_46) ;  /* 0x0000000000fc9947 */ /* 0x000fea0003800000 */
[----:B------:R-:W-:Y:S01]  /*04f0*/  ISETP.NE.AND P1, PT, R13, RZ, PT ;  /* 0x000000ff0d00720c */ /* 0x000fe20003f25270 */
[----:B------:R-:W-:-:S12]  /*0500*/  @!P0 BRA `(.L_x_47) ;  /* 0x0000000000708947 */ /* 0x000fd80003800000 */
[----:B------:R-:W0:Y:S01]  /*0510*/  LDC R11, c[0x0][0x3a0] ;  /* 0x0000e800ff0b7b82 */ /* 0x000e220000000800 */
[CC--:B------:R-:W-:Y:S02]  /*0520*/  IADD3 R9, PT, PT, R16.reuse, R17.reuse, RZ ;  /* 0x0000001110097210 */ /* 0x0c0fe40007ffe0ff */
[----:B------:R-:W-:-:S05]  /*0530*/  IADD3 R20, P2, PT, R16, R17, RZ ;  /* 0x0000001110147210 */ /* 0x000fca0007f5e0ff */
[----:B------:R-:W1:Y:S08]  /*0540*/  LDC.64 R4, c[0x0][0x388] ;  /* 0x0000e200ff047b82 */ /* 0x000e700000000a00 */
[----:B------:R-:W2:Y:S08]  /*0550*/  LDC.64 R6, c[0x0][0x380] ;  /* 0x0000e000ff067b82 */ /* 0x000eb00000000a00 */
[----:B------:R-:W3:Y:S01]  /*0560*/  LDC.64 R2, c[0x0][0x380] ;  /* 0x0000e000ff027b82 */ /* 0x000ee20000000a00 */
[----:B0-----:R-:W-:-:S04]  /*0570*/  IMAD R21, R17, R11, R0 ;  /* 0x0000000b11157224 */ /* 0x001fc800078e0200 */
[----:B-1----:R-:W-:Y:S01]  /*0580*/  IMAD.WIDE R4, R21, 0x4, R4 ;  /* 0x0000000415047825 */ /* 0x002fe200078e0204 */
[----:B------:R-:W-:-:S03]  /*0590*/  IADD3.X R21, PT, PT, RZ, RZ, RZ, P2, !PT ;  /* 0x000000ffff157210 */ /* 0x000fc600017fe4ff */
[----:B--2---:R-:W-:-:S04]  /*05a0*/  IMAD.WIDE.U32 R6, R9, 0x4, R6 ;  /* 0x0000000409067825 */ /* 0x004fc800078e0006 */
[----:B------:R-:W-:Y:S02]  /*05b0*/  IMAD.WIDE R8, R11, 0x4, R4 ;  /* 0x000000040b087825 */ /* 0x000fe400078e0204 */
[----:B------:R-:W2:Y:S01]  /*05c0*/  LDG.E R7, desc[UR6][R6.64] ;  /* 0x0000000606077981 */ /* 0x000ea2000c1e1900 */
[----:B---3--:R-:W-:-:S03]  /*05d0*/  LEA R2, P2, R20, R2, 0x2 ;  /* 0x0000000214027211 */ /* 0x008fc600078410ff */
[----:B------:R-:W2:Y:S01]  /*05e0*/  LDG.E R4, desc[UR6][R4.64] ;  /* 0x0000000604047981 */ /* 0x000ea2000c1e1900 */
[----:B------:R-:W-:Y:S01]  /*05f0*/  LEA.HI.X R3, R20, R3, R21, 0x2, P2 ;  /* 0x0000000314037211 */ /* 0x000fe200010f1415 */
[C---:B------:R-:W-:Y:S02]  /*0600*/  IMAD.WIDE R20, R11.reuse, 0x4, R8 ;  /* 0x000000040b147825 */ /* 0x040fe400078e0208 */
[----:B------:R-:W3:Y:S04]  /*0610*/  LDG.E R8, desc[UR6][R8.64] ;  /* 0x0000000608087981 */ /* 0x000ee8000c1e1900 */
[----:B------:R-:W3:Y:S01]  /*0620*/  LDG.E R24, desc[UR6][R2.64+0x4] ;  /* 0x0000040602187981 */ /* 0x000ee2000c1e1900 */
[----:B------:R-:W-:-:S03]  /*0630*/  IMAD.WIDE R22, R11, 0x4, R20 ;  /* 0x000000040b167825 */ /* 0x000fc600078e0214 */
[----:B------:R-:W4:Y:S04]  /*0640*/  LDG.E R20, desc[UR6][R20.64] ;  /* 0x0000000614147981 */ /* 0x000f28000c1e1900 */
[----:B------:R-:W4:Y:S04]  /*0650*/  LDG.E R26, desc[UR6][R2.64+0x8] ;  /* 0x00000806021a7981 */ /* 0x000f28000c1e1900 */
[----:B------:R-:W5:Y:S04]  /*0660*/  LDG.E R22, desc[UR6][R22.64] ;  /* 0x0000000616167981 */ /* 0x000f68000c1e1900 */
[----:B------:R-:W5:Y:S01]  /*0670*/  LDG.E R28, desc[UR6][R2.64+0xc] ;  /* 0x00000c06021c7981 */ /* 0x000f62000c1e1900 */
[----:B------:R-:W-:Y:S01]  /*0680*/  IADD3 R17, PT, PT, R17, 0x4, RZ ;  /* 0x0000000411117810 */ /* 0x000fe20007ffe0ff */
[----:B--2---:R-:W-:-:S04]  /*0690*/  FFMA R7, R7, R4, R18 ;  /* 0x0000000407077223 */ /* 0x004fc80000000012 */
[----:B---3--:R-:W-:-:S04]  /*06a0*/  FFMA R7, R24, R8, R7 ;  /* 0x0000000818077223 */ /* 0x008fc80000000007 */
[----:B----4-:R-:W-:-:S04]  /*06b0*/  FFMA R7, R26, R20, R7 ;  /* 0x000000141a077223 */ /* 0x010fc80000000007 */
[----:B-----5:R-:W-:-:S07]  /*06c0*/  FFMA R18, R28, R22, R7 ;  /* 0x000000161c127223 */ /* 0x020fce0000000007 */
.L_x_47:
[----:B------:R-:W-:Y:S05]  /*06d0*/  @!P1 BRA `(.L_x_46) ;  /* 0x0000000000809947 */ /* 0x000fea0003800000 */
[----:B------:R-:W-:Y:S01]  /*06e0*/  ISETP.NE.AND P2, PT, R13, 0x1, PT ;  /* 0x000000010d00780c */ /* 0x000fe20003f45270 */
[----:B------:R-:W0:Y:S01]  /*06f0*/  LDC.64 R8, c[0x0][0x380] ;  /* 0x0000e000ff087b82 */ /* 0x000e220000000a00 */
[----:B------:R-:W-:-:S07]  /*0700*/  LOP3.LUT P1, RZ, R10, 0x1, RZ, 0xc0, !PT ;  /* 0x000000010aff7812 */ /* 0x000fce000782c0ff */
[----:B------:R-:W1:Y:S04]  /*0710*/  LDC.64 R10, c[0x0][0x388] ;  /* 0x0000e200ff0a7b82 */ /* 0x000e680000000a00 */
[CC--:B------:R-:W-:Y:S02]  /*0720*/  @P2 IADD3 R21, P3, PT, R16.reuse, R17.reuse, RZ ;  /* 0x0000001110152210 */ /* 0x0c0fe40007f7e0ff */
[----:B------:R-:W-:Y:S02]  /*0730*/  @P2 IADD3 R25, PT, PT, R16, R17, RZ ;  /* 0x0000001110192210 */ /* 0x000fe40007ffe0ff */
[----:B------:R-:W2:Y:S01]  /*0740*/  @P2 LDC R23, c[0x0][0x3a0] ;  /* 0x0000e800ff172b82 */ /* 0x000ea20000000800 */
[----:B------:R-:W-:-:S07]  /*0750*/  @P2 IADD3.X R22, PT, PT, RZ, RZ, RZ, P3, !PT ;  /* 0x000000ffff162210 */ /* 0x000fce0001ffe4ff */
[----:B------:R-:W3:Y:S01]  /*0760*/  @P2 LDC.64 R2, c[0x0][0x380] ;  /* 0x0000e000ff022b82 */ /* 0x000ee20000000a00 */
[----:B0-----:R-:W-:-:S06]  /*0770*/  @P2 IMAD.WIDE.U32 R8, R25, 0x4, R8 ;  /* 0x0000000419082825 */ /* 0x001fcc00078e0008 */
[----:B------:R-:W4:Y:S01]  /*0780*/  @P2 LDG.E R9, desc[UR6][R8.64] ;  /* 0x0000000608092981 */ /* 0x000f22000c1e1900 */
[----:B------:R-:W0:Y:S08]  /*0790*/  @P1 LDC R20, c[0x0][0x3a0] ;  /* 0x0000e800ff141b82 */ /* 0x000e300000000800 */
[----:B------:R-:W5:Y:S01]  /*07a0*/  LDC.64 R4, c[0x0][0x380] ;  /* 0x0000e000ff047b82 */ /* 0x000f620000000a00 */
[C---:B--2---:R-:W-:Y:S01]  /*07b0*/  @P2 IMAD R27, R17.reuse, R23, R0 ;  /* 0x00000017111b2224 */ /* 0x044fe200078e0200 */
[----:B------:R-:W-:-:S03]  /*07c0*/  @P2 IADD3 R17, PT, PT, R17, 0x2, RZ ;  /* 0x0000000211112810 */ /* 0x000fc60007ffe0ff */
[----:B-1----:R-:W-:-:S03]  /*07d0*/  @P2 IMAD.WIDE R10, R27, 0x4, R10 ;  /* 0x000000041b0a2825 */ /* 0x002fc600078e020a */
[----:B------:R-:W1:Y:S01]  /*07e0*/  LDC.64 R6, c[0x0][0x388] ;  /* 0x0000e200ff067b82 */ /* 0x000e620000000a00 */
[----:B---3--:R-:W-:-:S04]  /*07f0*/  @P2 LEA R2, P3, R21, R2, 0x2 ;  /* 0x0000000215022211 */ /* 0x008fc800078610ff */
[----:B------:R-:W-:Y:S01]  /*0800*/  @P2 LEA.HI.X R3, R21, R3, R22, 0x2, P3 ;  /* 0x0000000315032211 */ /* 0x000fe200018f1416 */
[----:B------:R-:W-:Y:S01]  /*0810*/  @P2 IMAD.WIDE R22, R23, 0x4, R10 ;  /* 0x0000000417162825 */ /* 0x000fe200078e020a */
[----:B------:R-:W-:Y:S02]  /*0820*/  @P1 IADD3 R21, PT, PT, R16, R17, RZ ;  /* 0x0000001110151210 */ /* 0x000fe40007ffe0ff */
[----:B------:R-:W4:Y:S01]  /*0830*/  @P2 LDG.E R16, desc[UR6][R10.64] ;  /* 0x000000060a102981 */ /* 0x000f22000c1e1900 */
[----:B0-----:R-:W-:-:S03]  /*0840*/  @P1 IMAD R17, R17, R20, R0 ;  /* 0x0000001411111224 */ /* 0x001fc600078e0200 */
[----:B------:R-:W2:Y:S01]  /*0850*/  @P2 LDG.E R2, desc[UR6][R2.64+0x4] ;  /* 0x0000040602022981 */ /* 0x000ea2000c1e1900 */
[----:B-----5:R-:W-:-:S03]  /*0860*/  @P1 IMAD.WIDE.U32 R4, R21, 0x4, R4 ;  /* 0x0000000415041825 */ /* 0x020fc600078e0004 */
[----:B------:R-:W2:Y:S04]  /*0870*/  @P2 LDG.E R22, desc[UR6][R22.64] ;  /* 0x0000000616162981 */ /* 0x000ea8000c1e1900 */
[----:B------:R-:W3:Y:S01]  /*0880*/  @P1 LDG.E R5, desc[UR6][R4.64] ;  /* 0x0000000604051981 */ /* 0x000ee2000c1e1900 */
[----:B-1----:R-:W-:-:S06]  /*0890*/  @P1 IMAD.WIDE R6, R17, 0x4, R6 ;  /* 0x0000000411061825 */ /* 0x002fcc00078e0206 */
[----:B------:R-:W3:Y:S01]  /*08a0*/  @P1 LDG.E R6, desc[UR6][R6.64] ;  /* 0x0000000606061981 */ /* 0x000ee2000c1e1900 */
[----:B----4-:R-:W-:-:S04]  /*08b0*/  @P2 FFMA R9, R9, R16, R18 ;  /* 0x0000001009092223 */ /* 0x010fc80000000012 */
[----:B--2---:R-:W-:-:S04]  /*08c0*/  @P2 FFMA R18, R2, R22, R9 ;  /* 0x0000001602122223 */ /* 0x004fc80000000009 */
[----:B---3--:R-:W-:-:S07]  /*08d0*/  @P1 FFMA R18, R5, R6, R18 ;  /* 0x0000000605121223 */ /* 0x008fce0000000012 */
.L_x_46:
[----:B------:R-:W0:Y:S01]  /*08e0*/  LDCU UR4, c[0x0][0x3a0] ;  /* 0x00007400ff0477ac */ /* 0x000e220008000800 */
[----:B------:R-:W1:Y:S01]  /*08f0*/  LDC.64 R2, c[0x0][0x390] ;  /* 0x0000e400ff027b82 */ /* 0x000e620000000a00 */
[C---:B0-----:R-:W-:Y:S01]  /*0900*/  IMAD R5, R15.reuse, UR4, R0 ;  /* 0x000000040f057c24 */ /* 0x041fe2000f8e0200 */
[----:B------:R-:W0:Y:S01]  /*0910*/  LDCU UR4, c[0x0][0x398] ;  /* 0x00007300ff0477ac */ /* 0x000e220008000800 */
[----:B------:R-:W-:Y:S02]  /*0920*/  IADD3 R15, PT, PT, R15, 0x1, RZ ;  /* 0x000000010f0f7810 */ /* 0x000fe40007ffe0ff */
[----:B-1----:R-:W-:-:S05]  /*0930*/  IMAD.WIDE R2, R5, 0x4, R2 ;  /* 0x0000000405027825 */ /* 0x002fca00078e0202 */
[----:B------:R1:W-:Y:S01]  /*0940*/  STG.E desc[UR6][R2.64], R18 ;  /* 0x0000001202007986 */ /* 0x0003e2000c101906 */
[----:B0-----:R-:W-:-:S13]  /*0950*/  ISETP.NE.AND P1, PT, R15, UR4, PT ;  /* 0x000000040f007c0c */ /* 0x001fda000bf25270 */
[----:B-1----:R-:W-:Y:S05]  /*0960*/  @!P1 EXIT ;  /* 0x000000000000994d */ /* 0x002fea0003800000 */
[----:B------:R-:W-:Y:S05]  /*0970*/  BRA `(.L_x_48) ;  /* 0xfffffff400f47947 */ /* 0x000fea000383ffff */
.L_x_43:
[C---:B------:R-:W-:Y:S01]  /*0980*/  ISETP.GE.U32.AND P0, PT, R2.reuse, 0x8, PT ;  /* 0x000000080200780c */ /* 0x040fe20003f06070 */
[----:B------:R-:W-:Y:S01]  /*0990*/  HFMA2 R4, -RZ, RZ, 0, 0 ;  /* 0x00000000ff047431 */ /* 0x000fe200000001ff */
[----:B------:R-:W-:-:S04]  /*09a0*/  LOP3.LUT R5, R2, 0x7, RZ, 0xc0, !PT ;  /* 0x0000000702057812 */ /* 0x000fc800078ec0ff */
[----:B------:R-:W-:-:S07]  /*09b0*/  ISETP.NE.AND P1, PT, R5, RZ, PT ;  /* 0x000000ff0500720c */ /* 0x000fce0003f25270 */
[----:B------:R-:W-:Y:S06]  /*09c0*/  @!P0 BRA `(.L_x_49) ;  /* 0x00000000005c8947 */ /* 0x000fec0003800000 */
[----:B------:R-:W0:Y:S01]  /*09d0*/  LDC.64 R6, c[0x0][0x390] ;  /* 0x0000e400ff067b82 */ /* 0x000e220000000a00 */
[----:B------:R-:W-:Y:S01]  /*09e0*/  LOP3.LUT R4, R2, 0x7ffffff8, RZ, 0xc0, !PT ;  /* 0x7ffffff802047812 */ /* 0x000fe200078ec0ff */
[----:B------:R-:W-:-:S06]  /*09f0*/  UMOV UR4, URZ ;  /* 0x000000ff00047c82 */ /* 0x000fcc0008000000 */
.L_x_50:
[----:B-1----:R-:W-:Y:S01]  /*0a00*/  IMAD R9, R3, UR4, R0 ;  /* 0x0000000403097c24 */ /* 0x002fe2000f8e0200 */
[----:B------:R-:W-:-:S03]  /*0a10*/  UIADD3 UR4, UPT, UPT, UR4, 0x8, URZ ;  /* 0x0000000804047890 */ /* 0x000fc6000fffe0ff */
[----:B0-----:R-:W-:-:S03]  /*0a20*/  IMAD.WIDE R8, R9, 0x4, R6 ;  /* 0x0000000409087825 */ /* 0x001fc600078e0206 */
[----:B------:R-:W-:Y:S02]  /*0a30*/  ISETP.NE.AND P0, PT, R4, UR4, PT ;  /* 0x0000000404007c0c */ /* 0x000fe4000bf05270 */
[----:B------:R1:W-:Y:S01]  /*0a40*/  STG.E desc[UR6][R8.64], RZ ;  /* 0x000000ff08007986 */ /* 0x0003e2000c101906 */
[----:B------:R-:W-:-:S05]  /*0a50*/  IMAD.WIDE R10, R3, 0x4, R8 ;  /* 0x00000004030a7825 */ /* 0x000fca00078e0208 */
        /* <DEDUP_REMOVED lines=13> */
[----:B------:R-:W-:Y:S05]  /*0b30*/  @P0 BRA `(.L_x_50) ;  /* 0xfffffffc00b00947 */ /* 0x000fea000383ffff */
.L_x_49:
[----:B------:R-:W-:Y:S05]  /*0b40*/  @!P1 EXIT ;  /* 0x000000000000994d */ /* 0x000fea0003800000 */
[----:B------:R-:W-:Y:S02]  /*0b50*/  ISETP.GE.U32.AND P0, PT, R5, 0x4, PT ;  /* 0x000000040500780c */ /* 0x000fe40003f06070 */
[----:B-1----:R-:W-:-:S04]  /*0b60*/  LOP3.LUT R14, R2, 0x3, RZ, 0xc0, !PT ;  /* 0x00000003020e7812 */ /* 0x002fc800078ec0ff */
[----:B------:R-:W-:-:S07]  /*0b70*/  ISETP.NE.AND P1, PT, R14, RZ, PT ;  /* 0x000000ff0e00720c */ /* 0x000fce0003f25270 */
[----:B------:R-:W-:Y:S06]  /*0b80*/  @!P0 BRA `(.L_x_51) ;  /* 0x00000000002c8947 */ /* 0x000fec0003800000 */
[----:B------:R-:W0:Y:S01]  /*0b90*/  LDC.64 R6, c[0x0][0x390] ;  /* 0x0000e400ff067b82 */ /* 0x000e220000000a00 */
[C---:B------:R-:W-:Y:S01]  /*0ba0*/  IMAD R5, R4.reuse, R3, R0 ;  /* 0x0000000304057224 */ /* 0x040fe200078e0200 */
[----:B------:R-:W-:-:S03]  /*0bb0*/  IADD3 R4, PT, PT, R4, 0x4, RZ ;  /* 0x0000000404047810 */ /* 0x000fc60007ffe0ff */
[----:B0-----:R-:W-:-:S05]  /*0bc0*/  IMAD.WIDE R6, R5, 0x4, R6 ;  /* 0x0000000405067825 */ /* 0x001fca00078e0206 */
[----:B------:R0:W-:Y:S01]  /*0bd0*/  STG.E desc[UR6][R6.64], RZ ;  /* 0x000000ff06007986 */ /* 0x0001e2000c101906 */
[----:B------:R-:W-:-:S05]  /*0be0*/  IMAD.WIDE R8, R3, 0x4, R6 ;  /* 0x0000000403087825 */ /* 0x000fca00078e0206 */
[----:B------:R0:W-:Y:S01]  /*0bf0*/  STG.E desc[UR6][R8.64], RZ ;  /* 0x000000ff08007986 */ /* 0x0001e2000c101906 */
[----:B------:R-:W-:-:S05]  /*0c00*/  IMAD.WIDE R10, R3, 0x4, R8 ;  /* 0x00000004030a7825 */ /* 0x000fca00078e0208 */
[----:B------:R0:W-:Y:S01]  /*0c10*/  STG.E desc[UR6][R10.64], RZ ;  /* 0x000000ff0a007986 */ /* 0x0001e2000c101906 */
[----:B------:R-:W-:-:S05]  /*0c20*/  IMAD.WIDE R12, R3, 0x4, R10 ;  /* 0x00000004030c7825 */ /* 0x000fca00078e020a */
[----:B------:R0:W-:Y:S02]  /*0c30*/  STG.E desc[UR6][R12.64], RZ ;  /* 0x000000ff0c007986 */ /* 0x0001e4000c101906 */
.L_x_51:
[----:B------:R-:W-:Y:S05]  /*0c40*/  @!P1 EXIT ;  /* 0x000000000000994d */ /* 0x000fea0003800000 */
[----:B------:R-:W-:Y:S02]  /*0c50*/  ISETP.NE.AND P0, PT, R14, 0x1, PT ;  /* 0x000000010e00780c */ /* 0x000fe40003f05270 */
[----:B------:R-:W-:-:S04]  /*0c60*/  LOP3.LUT R2, R2, 0x1, RZ, 0xc0, !PT ;  /* 0x0000000102027812 */ /* 0x000fc800078ec0ff */
[----:B------:R-:W-:-:S07]  /*0c70*/  ISETP.NE.U32.AND P1, PT, R2, 0x1, PT ;  /* 0x000000010200780c */ /* 0x000fce0003f25070 */
[----:B------:R-:W-:Y:S06]  /*0c80*/  @!P0 BRA `(.L_x_52) ;  /* 0x00000000001c8947 */ /* 0x000fec0003800000 */
[----:B0-----:R-:W0:Y:S01]  /*0c90*/  LDC.64 R6, c[0x0][0x390] ;  /* 0x0000e400ff067b82 */ /* 0x001e220000000a00 */
[C---:B------:R-:W-:Y:S01]  /*0ca0*/  IMAD R5, R4.reuse, R3, R0 ;  /* 0x0000000304057224 */ /* 0x040fe200078e0200 */
[----:B------:R-:W-:-:S03]  /*0cb0*/  IADD3 R4, PT, PT, R4, 0x2, RZ ;  /* 0x0000000204047810 */ /* 0x000fc60007ffe0ff */
[----:B0-----:R-:W-:-:S05]  /*0cc0*/  IMAD.WIDE R6, R5, 0x4, R6 ;  /* 0x0000000405067825 */ /* 0x001fca00078e0206 */
[----:B------:R1:W-:Y:S01]  /*0cd0*/  STG.E desc[UR6][R6.64], RZ ;  /* 0x000000ff06007986 */ /* 0x0003e2000c101906 */
[----:B------:R-:W-:-:S05]  /*0ce0*/  IMAD.WIDE R8, R3, 0x4, R6 ;  /* 0x0000000403087825 */ /* 0x000fca00078e0206 */
[----:B------:R1:W-:Y:S02]  /*0cf0*/  STG.E desc[UR6][R8.64], RZ ;  /* 0x000000ff08007986 */ /* 0x0003e4000c101906 */
.L_x_52:
[----:B------:R-:W-:Y:S05]  /*0d00*/  @P1 EXIT ;  /* 0x000000000000194d */ /* 0x000fea0003800000 */
[----:B01----:R-:W0:Y:S01]  /*0d10*/  LDC.64 R6, c[0x0][0x390] ;  /* 0x0000e400ff067b82 */ /* 0x003e220000000a00 */
[----:B------:R-:W-:-:S04]  /*0d20*/  IMAD R3, R4, R3, R0 ;  /* 0x0000000304037224 */ /* 0x000fc800078e0200 */
[----:B0-----:R-:W-:-:S05]  /*0d30*/  IMAD.WIDE R2, R3, 0x4, R6 ;  /* 0x0000000403027825 */ /* 0x001fca00078e0206 */
[----:B------:R-:W-:Y:S01]  /*0d40*/  STG.E desc[UR6][R2.64], RZ ;  /* 0x000000ff02007986 */ /* 0x000fe2000c101906 */
[----:B------:R-:W-:Y:S05]  /*0d50*/  EXIT ;  /* 0x000000000000794d */ /* 0x000fea0003800000 */
.L_x_53:
        /* <DEDUP_REMOVED lines=10> */
.L_x_76:


//--------------------- .text._Z14matrixMul1DRowPKfS0_Pfiii --------------------------
	.section	.text._Z14matrixMul1DRowPKfS0_Pfiii,"ax",@progbits
	.align	128
        .global         _Z14matrixMul1DRowPKfS0_Pfiii
        .type           _Z14matrixMul1DRowPKfS0_Pfiii,@function
        .size           _Z14matrixMul1DRowPKfS0_Pfiii,(.L_x_77 - _Z14matrixMul1DRowPKfS0_Pfiii)
        .other          _Z14matrixMul1DRowPKfS0_Pfiii,@"STO_CUDA_ENTRY STV_DEFAULT"
_Z14matrixMul1DRowPKfS0_Pfiii:
.text._Z14matrixMul1DRowPKfS0_Pfiii:
[----:B------:R-:W-:Y:S01]  /*0000*/  LDC R1, c[0x0][0x37c] ;  /* 0x0000df00ff017b82 */ /* 0x000fe20000000800 */
[----:B------:R-:W0:Y:S07]  /*0010*/  S2R R3, SR_TID.X ;  /* 0x0000000000037919 */ /* 0x000e2e0000002100 */
[----:B------:R-:W0:Y:S01]  /*0020*/  S2UR UR4, SR_CTAID.X ;  /* 0x00000000000479c3 */ /* 0x000e220000002500 */
[----:B------:R-:W1:Y:S01]  /*0030*/  LDCU UR6, c[0x0][0x3a0] ;  /* 0x00007400ff0677ac */ /* 0x000e620008000800 */
[----:B------:R-:W2:Y:S06]  /*0040*/  LDCU UR5, c[0x0][0x398] ;  /* 0x00007300ff0577ac */ /* 0x000eac0008000800 */
[----:B------:R-:W0:Y:S01]  /*0050*/  LDC R0, c[0x0][0x360] ;  /* 0x0000d800ff007b82 */ /* 0x000e220000000800 */
[----:B-1----:R-:W-:-:S06]  /*0060*/  UISETP.GE.AND UP0, UPT, UR6, 0x1, UPT ;  /* 0x000000010600788c */ /* 0x002fcc000bf06270 */
[----:B------:R-:W-:Y:S01]  /*0070*/  PLOP3.LUT P0, PT, PT, PT, UP0, 0x80, 0x8 ;  /* 0x000000000008781c */ /* 0x000fe20003f0f008 */
[----:B0-----:R-:W-:-:S05]  /*0080*/  IMAD R0, R0, UR4, R3 ;  /* 0x0000000400007c24 */ /* 0x001fca000f8e0203 */
[----:B--2---:R-:W-:-:S13]  /*0090*/  ISETP.GE.OR P0, PT, R0, UR5, !P0 ;  /* 0x0000000500007c0c */ /* 0x004fda000c706670 */
[----:B------:R-:W-:Y:S05]  /*00a0*/  @P0 EXIT ;  /* 0x000000000000094d */ /* 0x000fea0003800000 */
[----:B------:R-:W0:Y:S01]  /*00b0*/  LDC R3, c[0x0][0x39c] ;  /* 0x0000e700ff037b82 */ /* 0x000e220000000800 */
[----:B------:R-:W1:Y:S01]  /*00c0*/  LDCU.64 UR22, c[0x0][0x358] ;  /* 0x00006b00ff1677ac */ /* 0x000e620008000a00 */
[----:B0-----:R-:W-:-:S13]  /*00d0*/  ISETP.GE.AND P0, PT, R3, 0x1, PT ;  /* 0x000000010300780c */ /* 0x001fda0003f06270 */
[----:B-1----:R-:W-:Y:S05]  /*00e0*/  @!P0 BRA `(.L_x_54) ;  /* 0x00000008007c8947 */ /* 0x002fea0003800000 */
[C---:B------:R-:W-:Y:S01]  /*00f0*/  LOP3.LUT R12, R3.reuse, 0x7ffffff8, RZ, 0xc0, !PT ;  /* 0x7ffffff8030c7812 */ /* 0x040fe200078ec0ff */
[----:B------:R-:W-:Y:S01]  /*0100*/  IMAD R13, R0, R3, RZ ;  /* 0x00000003000d7224 */ /* 0x000fe200078e02ff */
[C---:B------:R-:W-:Y:S01]  /*0110*/  LOP3.LUT R24, R3.reuse, 0x7, RZ, 0xc0, !PT ;  /* 0x0000000703187812 */ /* 0x040fe200078ec0ff */
[----:B------:R-:W-:Y:S01]  /*0120*/  USHF.L.U32 UR5, UR6, 0x3, URZ ;  /* 0x0000000306057899 */ /* 0x000fe200080006ff */
[----:B------:R-:W-:Y:S01]  /*0130*/  LOP3.LUT R14, R3, 0x3, RZ, 0xc0, !PT ;  /* 0x00000003030e7812 */ /* 0x000fe200078ec0ff */
[----:B------:R-:W-:Y:S01]  /*0140*/  UMOV UR4, URZ ;  /* 0x000000ff00047c82 */ /* 0x000fe20008000000 */
[----:B------:R-:W-:-:S09]  /*0150*/  IADD3 R15, PT, PT, -R12, RZ, RZ ;  /* 0x000000ff0c0f7210 */ /* 0x000fd20007ffe1ff */
.L_x_59:
[----:B------:R-:W0:Y:S01]  /*0160*/  LDC R25, c[0x0][0x39c] ;  /* 0x0000e700ff197b82 */ /* 0x000e220000000800 */
[----:B------:R-:W-:Y:S01]  /*0170*/  HFMA2 R22, -RZ, RZ, 0, 0 ;  /* 0x00000000ff167431 */ /* 0x000fe200000001ff */
[----:B------:R-:W-:Y:S02]  /*0180*/  MOV R4, RZ ;  /* 0x000000ff00047202 */ /* 0x000fe40000000f00 */
[----:B0-----:R-:W-:-:S13]  /*0190*/  ISETP.GE.U32.AND P0, PT, R25, 0x8, PT ;  /* 0x000000081900780c */ /* 0x001fda0003f06070 */
[----:B------:R-:W-:Y:S05]  /*01a0*/  @!P0 BRA `(.L_x_55) ;  /* 0x00000004002c8947 */ /* 0x000fea0003800000 */
[----:B------:R-:W0:Y:S01]  /*01b0*/  LDCU UR6, c[0x0][0x3a0] ;  /* 0x00007400ff0677ac */ /* 0x000e220008000800 */
[----:B------:R-:W-:Y:S01]  /*01c0*/  IMAD.MOV.U32 R22, RZ, RZ, RZ ;  /* 0x000000ffff167224 */ /* 0x000fe200078e00ff */
[----:B------:R-:W-:Y:S01]  /*01d0*/  MOV R16, R13 ;  /* 0x0000000d00107202 */ /* 0x000fe20000000f00 */
[----:B------:R-:W1:Y:S01]  /*01e0*/  LDCU.64 UR24, c[0x0][0x388] ;  /* 0x00007100ff1877ac */ /* 0x000e620008000a00 */
[----:B------:R-:W-:Y:S01]  /*01f0*/  MOV R17, R15 ;  /* 0x0000000f00117202 */ /* 0x000fe20000000f00 */
[----:B0-----:R-:W-:Y:S02]  /*0200*/  UIADD3 UR7, UPT, UPT, UR4, UR6, URZ ;  /* 0x0000000604077290 */ /* 0x001fe4000fffe0ff */
[----:B------:R-:W-:Y:S02]  /*0210*/  ULEA UR8, UR6, UR4, 0x1 ;  /* 0x0000000406087291 */ /* 0x000fe4000f8e08ff */
[----:B------:R-:W-:Y:S02]  /*0220*/  UIMAD UR9, UR6, 0x3, UR4 ;  /* 0x00000003060978a4 */ /* 0x000fe4000f8e0204 */
[----:B------:R-:W-:-:S02]  /*0230*/  ULEA UR10, UR6, UR4, 0x2 ;  /* 0x00000004060a7291 */ /* 0x000fc4000f8e10ff */
[----:B------:R-:W-:Y:S02]  /*0240*/  UIMAD UR11, UR6, 0x5, UR4 ;  /* 0x00000005060b78a4 */ /* 0x000fe4000f8e0204 */
[----:B------:R-:W-:Y:S02]  /*0250*/  UIMAD UR12, UR6, 0x6, UR4 ;  /* 0x00000006060c78a4 */ /* 0x000fe4000f8e0204 */
[----:B------:R-:W-:Y:S02]  /*0260*/  UIMAD UR6, UR6, 0x7, UR4 ;  /* 0x00000007060678a4 */ /* 0x000fe4000f8e0204 */
[----:B-1----:R-:W-:-:S12]  /*0270*/  UIMAD.WIDE.U32 UR14, UR4, 0x4, UR24 ;  /* 0x00000004040e78a5 */ /* 0x002fd8000f8e0018 */
.L_x_56:
[----:B------:R-:W0:Y:S01]  /*0280*/  LDC.64 R2, c[0x0][0x380] ;  /* 0x0000e000ff027b82 */ /* 0x000e220000000a00 */
[----:B------:R-:W-:Y:S01]  /*0290*/  MOV R28, UR14 ;  /* 0x0000000e001c7c02 */ /* 0x000fe20008000f00 */
[----:B------:R-:W-:-:S05]  /*02a0*/  IMAD.U32 R29, RZ, RZ, UR15 ;  /* 0x0000000fff1d7e24 */ /* 0x000fca000f8e00ff */
[----:B------:R-:W2:Y:S01]  /*02b0*/  LDG.E R28, desc[UR22][R28.64] ;  /* 0x000000161c1c7981 */ /* 0x000ea2000c1e1900 */
[----:B0-----:R-:W-:-:S05]  /*02c0*/  IMAD.WIDE R2, R16, 0x4, R2 ;  /* 0x0000000410027825 */ /* 0x001fca00078e0202 */
[----:B------:R-:W2:Y:S01]  /*02d0*/  LDG.E R27, desc[UR22][R2.64] ;  /* 0x00000016021b7981 */ /* 0x000ea2000c1e1900 */
[----:B------:R-:W-:Y:S02]  /*02e0*/  UIMAD.WIDE.U32 UR16, UR7, 0x4, UR24 ;  /* 0x00000004071078a5 */ /* 0x000fe4000f8e0018 */
[----:B------:R-:W-:Y:S01]  /*02f0*/  UIMAD.WIDE.U32 UR18, UR8, 0x4, UR24 ;  /* 0x00000004081278a5 */ /* 0x000fe2000f8e0018 */
[----:B------:R-:W3:Y:S03]  /*0300*/  LDG.E R21, desc[UR22][R2.64+0x8] ;  /* 0x0000081602157981 */ /* 0x000ee6000c1e1900 */
[----:B------:R-:W-:Y:S01]  /*0310*/  MOV R18, UR16 ;  /* 0x0000001000127c02 */ /* 0x000fe20008000f00 */
[----:B------:R-:W-:Y:S01]  /*0320*/  UIMAD.WIDE.U32 UR20, UR10, 0x4, UR24 ;  /* 0x000000040a1478a5 */ /* 0x000fe2000f8e0018 */
[----:B------:R-:W-:Y:S01]  /*0330*/  MOV R19, UR17 ;  /* 0x0000001100137c02 */ /* 0x000fe20008000f00 */
[----:B------:R-:W-:Y:S01]  /*0340*/  UIMAD.WIDE.U32 UR16, UR9, 0x4, UR24 ;  /* 0x00000004091078a5 */ /* 0x000fe2000f8e0018 */
[----:B------:R-:W-:Y:S01]  /*0350*/  MOV R10, UR18 ;  /* 0x00000012000a7c02 */ /* 0x000fe20008000f00 */
[----:B------:R-:W-:Y:S01]  /*0360*/  IMAD.U32 R11, RZ, RZ, UR19 ;  /* 0x00000013ff0b7e24 */ /* 0x000fe2000f8e00ff */
[----:B------:R-:W4:Y:S03]  /*0370*/  LDG.E R23, desc[UR22][R2.64+0xc] ;  /* 0x00000c1602177981 */ /* 0x000f26000c1e1900 */
[----:B------:R-:W-:Y:S01]  /*0380*/  MOV R8, UR16 ;  /* 0x0000001000087c02 */ /* 0x000fe20008000f00 */
[----:B------:R-:W5:Y:S01]  /*0390*/  LDG.E R18, desc[UR22][R18.64] ;  /* 0x0000001612127981 */ /* 0x000f62000c1e1900 */
[----:B------:R-:W-:Y:S01]  /*03a0*/  MOV R9, UR17 ;  /* 0x0000001100097c02 */ /* 0x000fe20008000f00 */
[----:B------:R-:W-:-:S02]  /*03b0*/  UIMAD.WIDE.U32 UR16, UR11, 0x4, UR24 ;  /* 0x000000040b1078a5 */ /* 0x000fc4000f8e0018 */
[----:B------:R0:W3:Y:S04]  /*03c0*/  LDG.E R20, desc[UR22][R10.64] ;  /* 0x000000160a147981 */ /* 0x0000e8000c1e1900 */
[----:B------:R-:W4:Y:S04]  /*03d0*/  LDG.E R29, desc[UR22][R2.64+0x10] ;  /* 0x00001016021d7981 */ /* 0x000f28000c1e1900 */
[----:B------:R-:W5:Y:S01]  /*03e0*/  LDG.E R19, desc[UR22][R2.64+0x4] ;  /* 0x0000041602137981 */ /* 0x000f62000c1e1900 */
[----:B------:R-:W-:Y:S02]  /*03f0*/  MOV R6, UR16 ;  /* 0x0000001000067c02 */ /* 0x000fe40008000f00 */
[----:B------:R-:W-:Y:S01]  /*0400*/  MOV R7, UR17 ;  /* 0x0000001100077c02 */ /* 0x000fe20008000f00 */
[----:B------:R-:W-:Y:S01]  /*0410*/  UIMAD.WIDE.U32 UR16, UR12, 0x4, UR24 ;  /* 0x000000040c1078a5 */ /* 0x000fe2000f8e0018 */
[----:B------:R-:W-:Y:S01]  /*0420*/  MOV R4, UR20 ;  /* 0x0000001400047c02 */ /* 0x000fe20008000f00 */
[----:B------:R-:W-:Y:S01]  /*0430*/  IMAD.U32 R5, RZ, RZ, UR21 ;  /* 0x00000015ff057e24 */ /* 0x000fe2000f8e00ff */
[----:B------:R1:W4:Y:S03]  /*0440*/  LDG.E R26, desc[UR22][R8.64] ;  /* 0x00000016081a7981 */ /* 0x000326000c1e1900 */
[----:B0-----:R-:W-:Y:S01]  /*0450*/  MOV R10, UR16 ;  /* 0x00000010000a7c02 */ /* 0x001fe20008000f00 */
[----:B------:R-:W-:Y:S01]  /*0460*/  IMAD.U32 R11, RZ, RZ, UR17 ;  /* 0x00000011ff0b7e24 */ /* 0x000fe2000f8e00ff */
[----:B------:R-:W4:Y:S01]  /*0470*/  LDG.E R4, desc[UR22][R4.64] ;  /* 0x0000001604047981 */ /* 0x000f22000c1e1900 */
[----:B------:R-:W-:-:S03]  /*0480*/  UIMAD.WIDE.U32 UR16, UR6, 0x4, UR24 ;  /* 0x00000004061078a5 */ /* 0x000fc6000f8e0018 */
[----:B------:R-:W4:Y:S03]  /*0490*/  LDG.E R6, desc[UR22][R6.64] ;  /* 0x0000001606067981 */ /* 0x000f26000c1e1900 */
[----:B-1----:R-:W-:Y:S01]  /*04a0*/  MOV R8, UR16 ;  /* 0x0000001000087c02 */ /* 0x002fe20008000f00 */
[----:B------:R-:W4:Y:S01]  /*04b0*/  LDG.E R11, desc[UR22][R10.64] ;  /* 0x000000160a0b7981 */ /* 0x000f22000c1e1900 */
[----:B------:R-:W-:-:S03]  /*04c0*/  MOV R9, UR17 ;  /* 0x0000001100097c02 */ /* 0x000fc60008000f00 */
[----:B------:R-:W4:Y:S04]  /*04d0*/  LDG.E R5, desc[UR22][R2.64+0x1c] ;  /* 0x00001c1602057981 */ /* 0x000f28000c1e1900 */
[----:B------:R-:W4:Y:S01]  /*04e0*/  LDG.E R8, desc[UR22][R8.64] ;  /* 0x0000001608087981 */ /* 0x000f22000c1e1900 */
[----:B--2---:R-:W-:-:S03]  /*04f0*/  FFMA R28, R27, R28, R22 ;  /* 0x0000001c1b1c7223 */ /* 0x004fc60000000016 */
[----:B------:R-:W2:Y:S04]  /*0500*/  LDG.E R27, desc[UR22][R2.64+0x14] ;  /* 0x00001416021b7981 */ /* 0x000ea8000c1e1900 */
[----:B------:R-:W2:Y:S01]  /*0510*/  LDG.E R22, desc[UR22][R2.64+0x18] ;  /* 0x0000181602167981 */ /* 0x000ea2000c1e1900 */
[----:B------:R-:W-:-:S04]  /*0520*/  IADD3 R17, PT, PT, R17, 0x8, RZ ;  /* 0x0000000811117810 */ /* 0x000fc80007ffe0ff */
[----:B------:R-:W-:Y:S01]  /*0530*/  ISETP.NE.AND P0, PT, R17, RZ, PT ;  /* 0x000000ff1100720c */ /* 0x000fe20003f05270 */
[----:B-----5:R-:W-:-:S04]  /*0540*/  FFMA R18, R19, R18, R28 ;  /* 0x0000001213127223 */ /* 0x020fc8000000001c */
[----:B---3--:R-:W-:-:S04]  /*0550*/  FFMA R18, R21, R20, R18 ;  /* 0x0000001415127223 */ /* 0x008fc80000000012 */
[----:B----4-:R-:W-:-:S04]  /*0560*/  FFMA R18, R23, R26, R18 ;  /* 0x0000001a17127223 */ /* 0x010fc80000000012 */
[----:B------:R-:W-:Y:S01]  /*0570*/  FFMA R4, R29, R4, R18 ;  /* 0x000000041d047223 */ /* 0x000fe20000000012 */
[----:B------:R-:W-:Y:S02]  /*0580*/  UIADD3 UR7, UPT, UPT, UR5, UR7, URZ ;  /* 0x0000000705077290 */ /* 0x000fe4000fffe0ff */
[----:B------:R-:W-:Y:S02]  /*0590*/  UIADD3 UR8, UPT, UPT, UR5, UR8, URZ ;  /* 0x0000000805087290 */ /* 0x000fe4000fffe0ff */
[----:B------:R-:W-:Y:S02]  /*05a0*/  UIADD3 UR9, UPT, UPT, UR5, UR9, URZ ;  /* 0x0000000905097290 */ /* 0x000fe4000fffe0ff */
[----:B------:R-:W-:Y:S02]  /*05b0*/  UIADD3 UR10, UPT, UPT, UR5, UR10, URZ ;  /* 0x0000000a050a7290 */ /* 0x000fe4000fffe0ff */
[----:B------:R-:W-:Y:S02]  /*05c0*/  UIADD3 UR11, UPT, UPT, UR5, UR11, URZ ;  /* 0x0000000b050b7290 */ /* 0x000fe4000fffe0ff */
[----:B------:R-:W-:-:S02]  /*05d0*/  UIADD3 UR12, UPT, UPT, UR5, UR12, URZ ;  /* 0x0000000c050c7290 */ /* 0x000fc4000fffe0ff */
[----:B------:R-:W-:Y:S02]  /*05e0*/  UIADD3 UR6, UPT, UPT, UR5, UR6, URZ ;  /* 0x0000000605067290 */ /* 0x000fe4000fffe0ff */
[----:B------:R-:W-:Y:S01]  /*05f0*/  UIMAD.WIDE.U32 UR14, UR5, 0x4, UR14 ;  /* 0x00000004050e78a5 */ /* 0x000fe2000f8e000e */
[----:B------:R-:W-:Y:S02]  /*0600*/  VIADD R16, R16, 0x8 ;  /* 0x0000000810107836 */ /* 0x000fe40000000000 */
[----:B--2---:R-:W-:-:S04]  /*0610*/  FFMA R27, R27, R6, R4 ;  /* 0x000000061b1b7223 */ /* 0x004fc80000000004 */
[----:B------:R-:W-:-:S04]  /*0620*/  FFMA R22, R22, R11, R27 ;  /* 0x0000000b16167223 */ /* 0x000fc8000000001b */
[----:B------:R-:W-:Y:S01]  /*0630*/  FFMA R22, R5, R8, R22 ;  /* 0x0000000805167223 */ /* 0x000fe20000000016 */
[----:B------:R-:W-:Y:S06]  /*0640*/  @P0 BRA `(.L_x_56) ;  /* 0xfffffffc000c0947 */ /* 0x000fec000383ffff */
[----:B------:R-:W-:-:S07]  /*0650*/  MOV R4, R12 ;  /* 0x0000000c00047202 */ /* 0x000fce0000000f00 */
.L_x_55:
[----:B------:R-:W-:-:S13]  /*0660*/  ISETP.NE.AND P0, PT, R24, RZ, PT ;  /* 0x000000ff1800720c */ /* 0x000fda0003f05270 */
[----:B------:R-:W-:Y:S05]  /*0670*/  @!P0 BRA `(.L_x_57) ;  /* 0x0000000000ec8947 */ /* 0x000fea0003800000 */
[----:B------:R-:W-:Y:S02]  /*0680*/  IADD3 R2, PT, PT, R24, -0x1, RZ ;  /* 0xffffffff18027810 */ /* 0x000fe40007ffe0ff */
[----:B------:R-:W-:Y:S02]  /*0690*/  ISETP.NE.AND P1, PT, R14, RZ, PT ;  /* 0x000000ff0e00720c */ /* 0x000fe40003f25270 */
[----:B------:R-:W-:-:S13]  /*06a0*/  ISETP.GE.U32.AND P0, PT, R2, 0x3, PT ;  /* 0x000000030200780c */ /* 0x000fda0003f06070 */
[----:B------:R-:W-:Y:S05]  /*06b0*/  @!P0 BRA `(.L_x_58) ;  /* 0x0000000000688947 */ /* 0x000fea0003800000 */
[----:B------:R-:W0:Y:S01]  /*06c0*/  LDC R18, c[0x0][0x3a0] ;  /* 0x0000e800ff127b82 */ /* 0x000e220000000800 */
[----:B------:R-:W-:-:S07]  /*06d0*/  IADD3 R5, PT, PT, R13, R4, RZ ;  /* 0x000000040d057210 */ /* 0x000fce0007ffe0ff */
[----:B------:R-:W1:Y:S08]  /*06e0*/  LDC.64 R2, c[0x0][0x388] ;  /* 0x0000e200ff027b82 */ /* 0x000e700000000a00 */
[----:B------:R-:W2:Y:S01]  /*06f0*/  LDC.64 R6, c[0x0][0x380] ;  /* 0x0000e000ff067b82 */ /* 0x000ea20000000a00 */
[----:B0-----:R-:W-:-:S04]  /*0700*/  IMAD R17, R4, R18, UR4 ;  /* 0x0000000404117e24 */ /* 0x001fc8000f8e0212 */
[C---:B------:R-:W-:Y:S02]  /*0710*/  IMAD.IADD R9, R17.reuse, 0x1, R18 ;  /* 0x0000000111097824 */ /* 0x040fe400078e0212 */
[----:B-1----:R-:W-:-:S03]  /*0720*/  IMAD.WIDE.U32 R16, R17, 0x4, R2 ;  /* 0x0000000411107825 */ /* 0x002fc600078e0002 */
[CC--:B------:R-:W-:Y:S01]  /*0730*/  IADD3 R19, PT, PT, R9.reuse, R18.reuse, RZ ;  /* 0x0000001209137210 */ /* 0x0c0fe20007ffe0ff */
[----:B------:R-:W-:Y:S02]  /*0740*/  IMAD.WIDE.U32 R8, R9, 0x4, R2 ;  /* 0x0000000409087825 */ /* 0x000fe400078e0002 */
[----:B------:R-:W3:Y:S02]  /*0750*/  LDG.E R17, desc[UR22][R16.64] ;  /* 0x0000001610117981 */ /* 0x000ee4000c1e1900 */
[----:B--2---:R-:W-:Y:S02]  /*0760*/  IMAD.WIDE R6, R5, 0x4, R6 ;  /* 0x0000000405067825 */ /* 0x004fe400078e0206 */
[----:B------:R-:W2:Y:S02]  /*0770*/  LDG.E R8, desc[UR22][R8.64] ;  /* 0x0000001608087981 */ /* 0x000ea4000c1e1900 */
[C-C-:B------:R-:W-:Y:S01]  /*0780*/  IMAD.WIDE.U32 R10, R19.reuse, 0x4, R2.reuse ;  /* 0x00000004130a7825 */ /* 0x140fe200078e0002 */
[----:B------:R-:W-:Y:S01]  /*0790*/  IADD3 R19, PT, PT, R19, R18, RZ ;  /* 0x0000001213137210 */ /* 0x000fe20007ffe0ff */
[----:B------:R-:W3:Y:S04]  /*07a0*/  LDG.E R5, desc[UR22][R6.64] ;  /* 0x0000001606057981 */ /* 0x000ee8000c1e1900 */
[----:B------:R-:W2:Y:S01]  /*07b0*/  LDG.E R18, desc[UR22][R6.64+0x4] ;  /* 0x0000041606127981 */ /* 0x000ea2000c1e1900 */
[----:B------:R-:W-:-:S03]  /*07c0*/  IMAD.WIDE.U32 R2, R19, 0x4, R2 ;  /* 0x0000000413027825 */ /* 0x000fc600078e0002 */
[----:B------:R-:W4:Y:S04]  /*07d0*/  LDG.E R10, desc[UR22][R10.64] ;  /* 0x000000160a0a7981 */ /* 0x000f28000c1e1900 */
[----:B------:R-:W4:Y:S04]  /*07e0*/  LDG.E R20, desc[UR22][R6.64+0x8] ;  /* 0x0000081606147981 */ /* 0x000f28000c1e1900 */
[----:B------:R-:W5:Y:S04]  /*07f0*/  LDG.E R26, desc[UR22][R6.64+0xc] ;  /* 0x00000c16061a7981 */ /* 0x000f68000c1e1900 */
[----:B------:R-:W5:Y:S01]  /*0800*/  LDG.E R2, desc[UR22][R2.64] ;  /* 0x0000001602027981 */ /* 0x000f62000c1e1900 */
[----:B------:R-:W-:Y:S01]  /*0810*/  IADD3 R4, PT, PT, R4, 0x4, RZ ;  /* 0x0000000404047810 */ /* 0x000fe20007ffe0ff */
[----:B---3--:R-:W-:-:S04]  /*0820*/  FFMA R5, R5, R17, R22 ;  /* 0x0000001105057223 */ /* 0x008fc80000000016 */
[----:B--2---:R-:W-:-:S04]  /*0830*/  FFMA R5, R18, R8, R5 ;  /* 0x0000000812057223 */ /* 0x004fc80000000005 */
[----:B----4-:R-:W-:-:S04]  /*0840*/  FFMA R5, R20, R10, R5 ;  /* 0x0000000a14057223 */ /* 0x010fc80000000005 */
[----:B-----5:R-:W-:-:S07]  /*0850*/  FFMA R22, R26, R2, R5 ;  /* 0x000000021a167223 */ /* 0x020fce0000000005 */
.L_x_58:
[----:B------:R-:W-:Y:S05]  /*0860*/  @!P1 BRA `(.L_x_57) ;  /* 0x0000000000709947 */ /* 0x000fea0003800000 */
[----:B------:R-:W-:Y:S01]  /*0870*/  ISETP.NE.AND P0, PT, R14, 0x1, PT ;  /* 0x000000010e00780c */ /* 0x000fe20003f05270 */
[----:B------:R-:W0:Y:S01]  /*0880*/  LDC.64 R16, c[0x0][0x388] ;  /* 0x0000e200ff107b82 */ /* 0x000e220000000a00 */
[----:B------:R-:W-:-:S07]  /*0890*/  LOP3.LUT P1, RZ, R25, 0x1, RZ, 0xc0, !PT ;  /* 0x0000000119ff7812 */ /* 0x000fce000782c0ff */
[----:B------:R-:W1:Y:S04]  /*08a0*/  LDC.64 R10, c[0x0][0x380] ;  /* 0x0000e000ff0a7b82 */ /* 0x000e680000000a00 */
[----:B------:R-:W-:-:S04]  /*08b0*/  @P0 IADD3 R5, PT, PT, R13, R4, RZ ;  /* 0x000000040d050210 */ /* 0x000fc80007ffe0ff */
[----:B------:R-:W2:Y:S08]  /*08c0*/  @P0 LDC R9, c[0x0][0x3a0] ;  /* 0x0000e800ff090b82 */ /* 0x000eb00000000800 */
[----:B------:R-:W3:Y:S08]  /*08d0*/  @P1 LDC R21, c[0x0][0x3a0] ;  /* 0x0000e800ff151b82 */ /* 0x000ef00000000800 */
[----:B------:R-:W4:Y:S01]  /*08e0*/  LDC.64 R2, c[0x0][0x380] ;  /* 0x0000e000ff027b82 */ /* 0x000f220000000a00 */
[----:B-1----:R-:W-:-:S07]  /*08f0*/  @P0 IMAD.WIDE R10, R5, 0x4, R10 ;  /* 0x00000004050a0825 */ /* 0x002fce00078e020a */
[----:B------:R-:W1:Y:S01]  /*0900*/  LDC.64 R6, c[0x0][0x388] ;  /* 0x0000e200ff067b82 */ /* 0x000e620000000a00 */
[C---:B--2---:R-:W-:Y:S01]  /*0910*/  @P0 IMAD R8, R4.reuse, R9, UR4 ;  /* 0x0000000404080e24 */ /* 0x044fe2000f8e0209 */
[----:B------:R-:W-:-:S03]  /*0920*/  @P0 IADD3 R4, PT, PT, R4, 0x2, RZ ;  /* 0x0000000204040810 */ /* 0x000fc60007ffe0ff */
[C---:B------:R-:W-:Y:S01]  /*0930*/  @P0 IMAD.IADD R19, R8.reuse, 0x1, R9 ;  /* 0x0000000108130824 */ /* 0x040fe200078e0209 */
[----:B------:R-:W-:Y:S01]  /*0940*/  @P1 IADD3 R5, PT, PT, R13, R4, RZ ;  /* 0x000000040d051210 */ /* 0x000fe20007ffe0ff */
[----:B0-----:R-:W-:-:S04]  /*0950*/  @P0 IMAD.WIDE.U32 R8, R8, 0x4, R16 ;  /* 0x0000000408080825 */ /* 0x001fc800078e0010 */
[----:B------:R-:W-:Y:S02]  /*0960*/  @P0 IMAD.WIDE.U32 R16, R19, 0x4, R16 ;  /* 0x0000000413100825 */ /* 0x000fe400078e0010 */
[----:B------:R-:W2:Y:S02]  /*0970*/  @P0 LDG.E R8, desc[UR22][R8.64] ;  /* 0x0000001608080981 */ /* 0x000ea4000c1e1900 */
[----:B---3--:R-:W-:Y:S02]  /*0980*/  @P1 IMAD R19, R4, R21, UR4 ;  /* 0x0000000404131e24 */ /* 0x008fe4000f8e0215 */
[----:B------:R-:W2:Y:S01]  /*0990*/  @P0 LDG.E R21, desc[UR22][R10.64] ;  /* 0x000000160a150981 */ /* 0x000ea2000c1e1900 */
[----:B----4-:R-:W-:-:S03]  /*09a0*/  @P1 IMAD.WIDE R2, R5, 0x4, R2 ;  /* 0x0000000405021825 */ /* 0x010fc600078e0202 */
[----:B------:R-:W3:Y:S01]  /*09b0*/  @P0 LDG.E R16, desc[UR22][R16.64] ;  /* 0x0000001610100981 */ /* 0x000ee2000c1e1900 */
[----:B-1----:R-:W-:-:S03]  /*09c0*/  @P1 IMAD.WIDE.U32 R6, R19, 0x4, R6 ;  /* 0x0000000413061825 */ /* 0x002fc600078e0006 */
[----:B------:R-:W3:Y:S04]  /*09d0*/  @P0 LDG.E R4, desc[UR22][R10.64+0x4] ;  /* 0x000004160a040981 */ /* 0x000ee8000c1e1900 */
[----:B------:R-:W4:Y:S04]  /*09e0*/  @P1 LDG.E R3, desc[UR22][R2.64] ;  /* 0x0000001602031981 */ /* 0x000f28000c1e1900 */
[----:B------:R-:W4:Y:S01]  /*09f0*/  @P1 LDG.E R6, desc[UR22][R6.64] ;  /* 0x0000001606061981 */ /* 0x000f22000c1e1900 */
[----:B--2---:R-:W-:-:S04]  /*0a00*/  @P0 FFMA R21, R21, R8, R22 ;  /* 0x0000000815150223 */ /* 0x004fc80000000016 */
[----:B---3--:R-:W-:-:S04]  /*0a10*/  @P0 FFMA R22, R4, R16, R21 ;  /* 0x0000001004160223 */ /* 0x008fc80000000015 */
[----:B----4-:R-:W-:-:S07]  /*0a20*/  @P1 FFMA R22, R3, R6, R22 ;  /* 0x0000000603161223 */ /* 0x010fce0000000016 */
.L_x_57:
[----:B------:R-:W0:Y:S01]  /*0a30*/  LDCU UR6, c[0x0][0x3a0] ;  /* 0x00007400ff0677ac */ /* 0x000e220008000800 */
[----:B------:R-:W1:Y:S01]  /*0a40*/  LDC.64 R2, c[0x0][0x390] ;  /* 0x0000e400ff027b82 */ /* 0x000e620000000a00 */
[----:B0-----:R-:W-:-:S05]  /*0a50*/  MOV R5, UR6 ;  /* 0x0000000600057c02 */ /* 0x001fca0008000f00 */
[----:B------:R-:W-:Y:S01]  /*0a60*/  IMAD R5, R0, R5, UR4 ;  /* 0x0000000400057e24 */ /* 0x000fe2000f8e0205 */
[----:B------:R-:W-:-:S03]  /*0a70*/  UIADD3 UR4, UPT, UPT, UR4, 0x1, URZ ;  /* 0x0000000104047890 */ /* 0x000fc6000fffe0ff */
[----:B-1----:R-:W-:Y:S01]  /*0a80*/  IMAD.WIDE R2, R5, 0x4, R2 ;  /* 0x0000000405027825 */ /* 0x002fe200078e0202 */
[----:B------:R-:W-:-:S04]  /*0a90*/  UISETP.NE.AND UP0, UPT, UR4, UR6, UPT ;  /* 0x000000060400728c */ /* 0x000fc8000bf05270 */
[----:B------:R0:W-:Y:S02]  /*0aa0*/  STG.E desc[UR22][R2.64], R22 ;  /* 0x0000001602007986 */ /* 0x0001e4000c101916 */
[----:B------:R-:W-:-:S13]  /*0ab0*/  PLOP3.LUT P0, PT, PT, PT, UP0, 0x80, 0x8 ;  /* 0x000000000008781c */ /* 0x000fda0003f0f008 */
[----:B0-----:R-:W-:Y:S05]  /*0ac0*/  @!P0 EXIT ;  /* 0x000000000000894d */ /* 0x001fea0003800000 */
[----:B------:R-:W-:Y:S05]  /*0ad0*/  BRA `(.L_x_59) ;  /* 0xfffffff400a07947 */ /* 0x000fea000383ffff */
.L_x_54:
[----:B------:R-:W-:Y:S02]  /*0ae0*/  UISETP.GE.U32.AND UP0, UPT, UR6, 0x8, UPT ;  /* 0x000000080600788c */ /* 0x000fe4000bf06070 */
[----:B------:R-:W-:Y:S01]  /*0af0*/  ULOP3.LUT UR7, UR6, 0x7, URZ, 0xc0, !UPT ;  /* 0x0000000706077892 */ /* 0x000fe2000f8ec0ff */
[----:B------:R-:W-:-:S06]  /*0b00*/  UMOV UR4, URZ ;  /* 0x000000ff00047c82 */ /* 0x000fcc0008000000 */
[----:B------:R-:W-:Y:S05]  /*0b10*/  BRA.U !UP0, `(.L_x_60) ;  /* 0x0000000108447547 */ /* 0x000fea000b800000 */
[----:B------:R-:W0:Y:S01]  /*0b20*/  LDC.64 R4, c[0x0][0x390] ;  /* 0x0000e400ff047b82 */ /* 0x000e220000000a00 */
[----:B------:R-:W-:Y:S01]  /*0b30*/  ULOP3.LUT UR4, UR6, 0x7ffffff8, URZ, 0xc0, !UPT ;  /* 0x7ffffff806047892 */ /* 0x000fe2000f8ec0ff */
[----:B------:R-:W-:-:S11]  /*0b40*/  UMOV UR5, URZ ;  /* 0x000000ff00057c82 */ /* 0x000fd60008000000 */
.L_x_61:
[----:B-1----:R-:W-:Y:S01]  /*0b50*/  MOV R3, UR5 ;  /* 0x0000000500037c02 */ /* 0x002fe20008000f00 */
[----:B------:R-:W-:-:S04]  /*0b60*/  UIADD3 UR5, UPT, UPT, UR5, 0x8, URZ ;  /* 0x0000000805057890 */ /* 0x000fc8000fffe0ff */
[----:B------:R-:W-:Y:S01]  /*0b70*/  IMAD R3, R0, UR6, R3 ;  /* 0x0000000600037c24 */ /* 0x000fe2000f8e0203 */
[----:B------:R-:W-:-:S03]  /*0b80*/  UISETP.NE.AND UP0, UPT, UR5, UR4, UPT ;  /* 0x000000040500728c */ /* 0x000fc6000bf05270 */
[----:B0-----:R-:W-:-:S05]  /*0b90*/  IMAD.WIDE R2, R3, 0x4, R4 ;  /* 0x0000000403027825 */ /* 0x001fca00078e0204 */
[----:B------:R1:W-:Y:S04]  /*0ba0*/  STG.E desc[UR22][R2.64], RZ ;  /* 0x000000ff02007986 */ /* 0x0003e8000c101916 */
[----:B------:R1:W-:Y:S04]  /*0bb0*/  STG.E desc[UR22][R2.64+0x4], RZ ;  /* 0x000004ff02007986 */ /* 0x0003e8000c101916 */
[----:B------:R1:W-:Y:S04]  /*0bc0*/  STG.E desc[UR22][R2.64+0x8], RZ ;  /* 0x000008ff02007986 */ /* 0x0003e8000c101916 */
[----:B------:R1:W-:Y:S04]  /*0bd0*/  STG.E desc[UR22][R2.64+0xc], RZ ;  /* 0x00000cff02007986 */ /* 0x0003e8000c101916 */
[----:B------:R1:W-:Y:S04]  /*0be0*/  STG.E desc[UR22][R2.64+0x10], RZ ;  /* 0x000010ff02007986 */ /* 0x0003e8000c101916 */
[----:B------:R1:W-:Y:S04]  /*0bf0*/  STG.E desc[UR22][R2.64+0x14], RZ ;  /* 0x000014ff02007986 */ /* 0x0003e8000c101916 */
[----:B------:R1:W-:Y:S04]  /*0c00*/  STG.E desc[UR22][R2.64+0x18], RZ ;  /* 0x000018ff02007986 */ /* 0x0003e8000c101916 */
[----:B------:R1:W-:Y:S01]  /*0c10*/  STG.E desc[UR22][R2.64+0x1c], RZ ;  /* 0x00001cff02007986 */ /* 0x0003e2000c101916 */
[----:B------:R-:W-:Y:S05]  /*0c20*/  BRA.U UP0, `(.L_x_61) ;  /* 0xfffffffd00c87547 */ /* 0x000fea000b83ffff */
.L_x_60:
[----:B------:R-:W-:-:S13]  /*0c30*/  ISETP.NE.AND P0, PT, RZ, UR7, PT ;  /* 0x00000007ff007c0c */ /* 0x000fda000bf05270 */
[----:B------:R-:W-:Y:S05]  /*0c40*/  @!P0 EXIT ;  /* 0x000000000000894d */ /* 0x000fea0003800000 */
[----:B------:R-:W-:Y:S02]  /*0c50*/  UISETP.GE.U32.AND UP0, UPT, UR7, 0x4, UPT ;  /* 0x000000040700788c */ /* 0x000fe4000bf06070 */
[----:B------:R-:W-:-:S07]  /*0c60*/  ULOP3.LUT UR5, UR6, 0x3, URZ, 0xc0, !UPT ;  /* 0x0000000306057892 */ /* 0x000fce000f8ec0ff */
[----:B------:R-:W-:Y:S05]  /*0c70*/  BRA.U !UP0, `(.L_x_62) ;  /* 0x0000000108247547 */ /* 0x000fea000b800000 */
[----:B-1----:R-:W0:Y:S01]  /*0c80*/  LDC.64 R2, c[0x0][0x390] ;  /* 0x0000e400ff027b82 */ /* 0x002e220000000a00 */
[----:B------:R-:W-:Y:S01]  /*0c90*/  IMAD.U32 R5, RZ, RZ, UR4 ;  /* 0x00000004ff057e24 */ /* 0x000fe2000f8e00ff */
[----:B------:R-:W-:-:S03]  /*0ca0*/  UIADD3 UR4, UPT, UPT, UR4, 0x4, URZ ;  /* 0x0000000404047890 */ /* 0x000fc6000fffe0ff */
[----:B------:R-:W-:-:S04]  /*0cb0*/  IMAD R5, R0, UR6, R5 ;  /* 0x0000000600057c24 */ /* 0x000fc8000f8e0205 */
[----:B0-----:R-:W-:-:S05]  /*0cc0*/  IMAD.WIDE R2, R5, 0x4, R2 ;  /* 0x0000000405027825 */ /* 0x001fca00078e0202 */
[----:B------:R0:W-:Y:S04]  /*0cd0*/  STG.E desc[UR22][R2.64], RZ ;  /* 0x000000ff02007986 */ /* 0x0001e8000c101916 */
[----:B------:R0:W-:Y:S04]  /*0ce0*/  STG.E desc[UR22][R2.64+0x4], RZ ;  /* 0x000004ff02007986 */ /* 0x0001e8000c101916 */
[----:B------:R0:W-:Y:S04]  /*0cf0*/  STG.E desc[UR22][R2.64+0x8], RZ ;  /* 0x000008ff02007986 */ /* 0x0001e8000c101916 */
[----:B------:R0:W-:Y:S02]  /*0d00*/  STG.E desc[UR22][R2.64+0xc], RZ ;  /* 0x00000cff02007986 */ /* 0x0001e4000c101916 */
.L_x_62:
[----:B------:R-:W-:-:S13]  /*0d10*/  ISETP.NE.AND P0, PT, RZ, UR5, PT ;  /* 0x00000005ff007c0c */ /* 0x000fda000bf05270 */
[----:B------:R-:W-:Y:S05]  /*0d20*/  @!P0 EXIT ;  /* 0x000000000000894d */ /* 0x000fea0003800000 */
[----:B------:R-:W-:Y:S01]  /*0d30*/  UISETP.NE.AND UP0, UPT, UR5, 0x1, UPT ;  /* 0x000000010500788c */ /* 0x000fe2000bf05270 */
[----:B------:R-:W-:Y:S01]  /*0d40*/  MOV R5, UR4 ;  /* 0x0000000400057c02 */ /* 0x000fe20008000f00 */
[----:B------:R-:W-:-:S04]  /*0d50*/  ULOP3.LUT UR5, UR6, 0x1, URZ, 0xc0, !UPT ;  /* 0x0000000106057892 */ /* 0x000fc8000f8ec0ff */
[----:B------:R-:W-:Y:S01]  /*0d60*/  PLOP3.LUT P0, PT, PT, PT, UP0, 0x80, 0x8 ;  /* 0x000000000008781c */ /* 0x000fe20003f0f008 */
[----:B------:R-:W-:-:S04]  /*0d70*/  UISETP.NE.U32.AND UP1, UPT, UR5, 0x1, UPT ;  /* 0x000000010500788c */ /* 0x000fc8000bf25070 */
[----:B------:R-:W0:Y:S02]  /*0d80*/  @UP0 LDCU.64 UR8, c[0x0][0x390] ;  /* 0x00007200ff0807ac */ /* 0x000e240008000a00 */
[----:B------:R-:W-:Y:S01]  /*0d90*/  PLOP3.LUT P1, PT, PT, PT, UP1, 0x80, 0x8 ;  /* 0x000000000008781c */ /* 0x000fe20003f2f018 */
[----:B------:R-:W-:-:S05]  /*0da0*/  @UP0 UIADD3 UR4, UPT, UPT, UR4, 0x2, URZ ;  /* 0x0000000204040890 */ /* 0x000fca000fffe0ff */
[----:B------:R-:W-:Y:S01]  /*0db0*/  @P0 IMAD R5, R0, UR6, R5 ;  /* 0x0000000600050c24 */ /* 0x000fe2000f8e0205 */
[----:B01----:R-:W-:Y:S02]  /*0dc0*/  MOV R2, UR8 ;  /* 0x0000000800027c02 */ /* 0x003fe40008000f00 */
[----:B------:R-:W-:-:S03]  /*0dd0*/  MOV R3, UR9 ;  /* 0x0000000900037c02 */ /* 0x000fc60008000f00 */
[----:B------:R-:W-:-:S05]  /*0de0*/  @P0 IMAD.WIDE R2, R5, 0x4, R2 ;  /* 0x0000000405020825 */ /* 0x000fca00078e0202 */
[----:B------:R0:W-:Y:S04]  /*0df0*/  @P0 STG.E desc[UR22][R2.64], RZ ;  /* 0x000000ff02000986 */ /* 0x0001e8000c101916 */
[----:B------:R0:W-:Y:S01]  /*0e00*/  @P0 STG.E desc[UR22][R2.64+0x4], RZ ;  /* 0x000004ff02000986 */ /* 0x0001e2000c101916 */
[----:B------:R-:W-:Y:S05]  /*0e10*/  @P1 EXIT ;  /* 0x000000000000194d */ /* 0x000fea0003800000 */
[----:B0-----:R-:W0:Y:S01]  /*0e20*/  LDC.64 R2, c[0x0][0x390] ;  /* 0x0000e400ff027b82 */ /* 0x001e220000000a00 */
[----:B------:R-:W-:-:S05]  /*0e30*/  MOV R5, UR4 ;  /* 0x0000000400057c02 */ /* 0x000fca0008000f00 */
[----:B------:R-:W-:-:S04]  /*0e40*/  IMAD R5, R0, UR6, R5 ;  /* 0x0000000600057c24 */ /* 0x000fc8000f8e0205 */
[----:B0-----:R-:W-:-:S05]  /*0e50*/  IMAD.WIDE R2, R5, 0x4, R2 ;  /* 0x0000000405027825 */ /* 0x001fca00078e0202 */
[----:B------:R-:W-:Y:S01]  /*0e60*/  STG.E desc[UR22][R2.64], RZ ;  /* 0x000000ff02007986 */ /* 0x000fe2000c101916 */
[----:B------:R-:W-:Y:S05]  /*0e70*/  EXIT ;  /* 0x000000000000794d */ /* 0x000fea0003800000 */
.L_x_63:
        /* <DEDUP_REMOVED lines=16> */
.L_x_77:


//--------------------- .text._Z14matrixMulBasicPKfS0_Pfiii --------------------------
	.section	.text._Z14matrixMulBasicPKfS0_Pfiii,"ax",@progbits
	.align	128
        .global         _Z14matrixMulBasicPKfS0_Pfiii
        .type           _Z14matrixMulBasicPKfS0_Pfiii,@function
        .size           _Z14matrixMulBasicPKfS0_Pfiii,(.L_x_78 - _Z14matrixMulBasicPKfS0_Pfiii)
        .other          _Z14matrixMulBasicPKfS0_Pfiii,@"STO_CUDA_ENTRY STV_DEFAULT"
_Z14matrixMulBasicPKfS0_Pfiii:
.text._Z14matrixMulBasicPKfS0_Pfiii:
[----:B------:R-:W-:Y:S01]  /*0000*/  LDC R1, c[0x0][0x37c] ;  /* 0x0000df00ff017b82 */ /* 0x000fe20000000800 */
[----:B------:R-:W0:Y:S07]  /*0010*/  S2R R5, SR_TID.X ;  /* 0x0000000000057919 */ /* 0x000e2e0000002100 */
[----:B------:R-:W1:Y:S01]  /*0020*/  LDC R16, c[0x0][0x364] ;  /* 0x0000d900ff107b82 */ /* 0x000e620000000800 */
[----:B------:R-:W2:Y:S01]  /*0030*/  LDCU UR6, c[0x0][0x398] ;  /* 0x00007300ff0677ac */ /* 0x000ea20008000800 */
[----:B------:R-:W1:Y:S06]  /*0040*/  S2R R3, SR_TID.Y ;  /* 0x0000000000037919 */ /* 0x000e6c0000002200 */
[----:B------:R-:W0:Y:S08]  /*0050*/  S2UR UR5, SR_CTAID.X ;  /* 0x00000000000579c3 */ /* 0x000e300000002500 */
[----:B------:R-:W0:Y:S08]  /*0060*/  LDC R0, c[0x0][0x360] ;  /* 0x0000d800ff007b82 */ /* 0x000e300000000800 */
[----:B------:R-:W1:Y:S08]  /*0070*/  S2UR UR4, SR_CTAID.Y ;  /* 0x00000000000479c3 */ /* 0x000e700000002600 */
[----:B------:R-:W3:Y:S01]  /*0080*/  LDC R17, c[0x0][0x3a0] ;  /* 0x0000e800ff117b82 */ /* 0x000ee20000000800 */
[----:B0-----:R-:W-:-:S02]  /*0090*/  IMAD R0, R0, UR5, R5 ;  /* 0x0000000500007c24 */ /* 0x001fc4000f8e0205 */
[----:B-1----:R-:W-:-:S03]  /*00a0*/  IMAD R16, R16, UR4, R3 ;  /* 0x0000000410107c24 */ /* 0x002fc6000f8e0203 */
[----:B---3--:R-:W-:-:S04]  /*00b0*/  ISETP.GE.AND P0, PT, R0, R17, PT ;  /* 0x000000110000720c */ /* 0x008fc80003f06270 */
[----:B--2---:R-:W-:-:S13]  /*00c0*/  ISETP.GE.OR P0, PT, R16, UR6, P0 ;  /* 0x0000000610007c0c */ /* 0x004fda0008706670 */
[----:B------:R-:W-:Y:S05]  /*00d0*/  @P0 EXIT ;  /* 0x000000000000094d */ /* 0x000fea0003800000 */
[----:B------:R-:W0:Y:S01]  /*00e0*/  LDC R19, c[0x0][0x39c] ;  /* 0x0000e700ff137b82 */ /* 0x000e220000000800 */
[----:B------:R-:W1:Y:S01]  /*00f0*/  LDCU.64 UR4, c[0x0][0x358] ;  /* 0x00006b00ff0477ac */ /* 0x000e620008000a00 */
[----:B------:R-:W-:Y:S01]  /*0100*/  HFMA2 R24, -RZ, RZ, 0, 0 ;  /* 0x00000000ff187431 */ /* 0x000fe200000001ff */
[----:B0-----:R-:W-:-:S13]  /*0110*/  ISETP.GE.AND P0, PT, R19, 0x1, PT ;  /* 0x000000011300780c */ /* 0x001fda0003f06270 */
[----:B-1----:R-:W-:Y:S05]  /*0120*/  @!P0 BRA `(.L_x_64) ;  /* 0x0000000400e08947 */ /* 0x002fea0003800000 */
[C---:B------:R-:W-:Y:S01]  /*0130*/  ISETP.GE.U32.AND P1, PT, R19.reuse, 0x8, PT ;  /* 0x000000081300780c */ /* 0x040fe20003f26070 */
[----:B------:R-:W-:Y:S01]  /*0140*/  IMAD R20, R16, R19, RZ ;  /* 0x0000001310147224 */ /* 0x000fe200078e02ff */
[----:B------:R-:W-:Y:S02]  /*0150*/  LOP3.LUT R27, R19, 0x7, RZ, 0xc0, !PT ;  /* 0x00000007131b7812 */ /* 0x000fe400078ec0ff */
[----:B------:R-:W-:Y:S02]  /*0160*/  MOV R24, RZ ;  /* 0x000000ff00187202 */ /* 0x000fe40000000f00 */
[----:B------:R-:W-:Y:S02]  /*0170*/  ISETP.NE.AND P0, PT, R27, RZ, PT ;  /* 0x000000ff1b00720c */ /* 0x000fe40003f05270 */
[----:B------:R-:W-:-:S05]  /*0180*/  MOV R21, RZ ;  /* 0x000000ff00157202 */ /* 0x000fca0000000f00 */
[----:B------:R-:W-:Y:S06]  /*0190*/  @!P1 BRA `(.L_x_65) ;  /* 0x0000000000c49947 */ /* 0x000fec0003800000 */
[----:B------:R-:W0:Y:S01]  /*01a0*/  LDC.64 R2, c[0x0][0x380] ;  /* 0x0000e000ff027b82 */ /* 0x000e220000000a00 */
[----:B------:R-:W-:Y:S02]  /*01b0*/  LOP3.LUT R21, R19, 0x7ffffff8, RZ, 0xc0, !PT ;  /* 0x7ffffff813157812 */ /* 0x000fe400078ec0ff */
[----:B------:R-:W-:Y:S02]  /*01c0*/  MOV R24, RZ ;  /* 0x000000ff00187202 */ /* 0x000fe40000000f00 */
[----:B------:R-:W-:Y:S02]  /*01d0*/  MOV R18, R0 ;  /* 0x0000000000127202 */ /* 0x000fe40000000f00 */
[----:B------:R-:W-:Y:S01]  /*01e0*/  IADD3 R22, PT, PT, -R21, RZ, RZ ;  /* 0x000000ff15167210 */ /* 0x000fe20007ffe1ff */
[----:B0-----:R-:W-:-:S03]  /*01f0*/  IMAD.WIDE.U32 R2, R20, 0x4, R2 ;  /* 0x0000000414027825 */ /* 0x001fc600078e0002 */
[----:B------:R-:W-:-:S04]  /*0200*/  IADD3 R4, P1, PT, R2, 0x10, RZ ;  /* 0x0000001002047810 */ /* 0x000fc80007f3e0ff */
[----:B------:R-:W-:-:S09]  /*0210*/  IADD3.X R5, PT, PT, RZ, R3, RZ, P1, !PT ;  /* 0x00000003ff057210 */ /* 0x000fd20000ffe4ff */
.L_x_66:
[----:B------:R-:W0:Y:S01]  /*0220*/  LDC.64 R14, c[0x0][0x388] ;  /* 0x0000e200ff0e7b82 */ /* 0x000e220000000a00 */
[----:B------:R-:W-:Y:S02]  /*0230*/  MOV R2, R4 ;  /* 0x0000000400027202 */ /* 0x000fe40000000f00 */
[----:B------:R-:W-:-:S05]  /*0240*/  MOV R3, R5 ;  /* 0x0000000500037202 */ /* 0x000fca0000000f00 */
[----:B------:R-:W2:Y:S04]  /*0250*/  LDG.E R25, desc[UR4][R2.64+-0x10] ;  /* 0xfffff00402197981 */ /* 0x000ea8000c1e1900 */
[----:B------:R-:W3:Y:S04]  /*0260*/  LDG.E R23, desc[UR4][R2.64+-0xc] ;  /* 0xfffff40402177981 */ /* 0x000ee8000c1e1900 */
[----:B------:R-:W4:Y:S04]  /*0270*/  LDG.E R29, desc[UR4][R2.64+-0x8] ;  /* 0xfffff804021d7981 */ /* 0x000f28000c1e1900 */
[----:B------:R-:W5:Y:S01]  /*0280*/  LDG.E R28, desc[UR4][R2.64+-0x4] ;  /* 0xfffffc04021c7981 */ /* 0x000f62000c1e1900 */
[----:B0-----:R-:W-:-:S05]  /*0290*/  IMAD.WIDE R14, R18, 0x4, R14 ;  /* 0x00000004120e7825 */ /* 0x001fca00078e020e */
[----:B------:R0:W2:Y:S01]  /*02a0*/  LDG.E R26, desc[UR4][R14.64] ;  /* 0x000000040e1a7981 */ /* 0x0000a2000c1e1900 */
[----:B------:R-:W-:-:S04]  /*02b0*/  IMAD.WIDE R12, R17, 0x4, R14 ;  /* 0x00000004110c7825 */ /* 0x000fc800078e020e */
[C---:B------:R-:W-:Y:S02]  /*02c0*/  IMAD.WIDE R4, R17.reuse, 0x4, R12 ;  /* 0x0000000411047825 */ /* 0x040fe400078e020c */
[----:B------:R-:W3:Y:S02]  /*02d0*/  LDG.E R12, desc[UR4][R12.64] ;  /* 0x000000040c0c7981 */ /* 0x000ee4000c1e1900 */
[C---:B------:R-:W-:Y:S02]  /*02e0*/  IMAD.WIDE R8, R17.reuse, 0x4, R4 ;  /* 0x0000000411087825 */ /* 0x040fe400078e0204 */
[----:B------:R-:W4:Y:S02]  /*02f0*/  LDG.E R4, desc[UR4][R4.64] ;  /* 0x0000000404047981 */ /* 0x000f24000c1e1900 */
[C---:B------:R-:W-:Y:S02]  /*0300*/  IMAD.WIDE R6, R17.reuse, 0x4, R8 ;  /* 0x0000000411067825 */ /* 0x040fe400078e0208 */
[----:B------:R-:W5:Y:S02]  /*0310*/  LDG.E R8, desc[UR4][R8.64] ;  /* 0x0000000408087981 */ /* 0x000f64000c1e1900 */
[----:B------:R-:W-:-:S02]  /*0320*/  IMAD.WIDE R10, R17, 0x4, R6 ;  /* 0x00000004110a7825 */ /* 0x000fc400078e0206 */
[----:B------:R-:W5:Y:S04]  /*0330*/  LDG.E R5, desc[UR4][R2.64] ;  /* 0x0000000402057981 */ /* 0x000f68000c1e1900 */
[----:B------:R-:W5:Y:S01]  /*0340*/  LDG.E R6, desc[UR4][R6.64] ;  /* 0x0000000406067981 */ /* 0x000f62000c1e1900 */
[----:B0-----:R-:W-:-:S03]  /*0350*/  IMAD.WIDE R14, R17, 0x4, R10 ;  /* 0x00000004110e7825 */ /* 0x001fc600078e020a */
[----:B------:R-:W5:Y:S04]  /*0360*/  LDG.E R10, desc[UR4][R10.64] ;  /* 0x000000040a0a7981 */ /* 0x000f68000c1e1900 */
[----:B------:R-:W5:Y:S04]  /*0370*/  LDG.E R13, desc[UR4][R14.64] ;  /* 0x000000040e0d7981 */ /* 0x000f68000c1e1900 */
[----:B------:R-:W5:Y:S04]  /*0380*/  LDG.E R7, desc[UR4][R2.64+0x4] ;  /* 0x0000040402077981 */ /* 0x000f68000c1e1900 */
[----:B------:R-:W5:Y:S01]  /*0390*/  LDG.E R9, desc[UR4][R2.64+0xc] ;  /* 0x00000c0402097981 */ /* 0x000f62000c1e1900 */
[----:B--2---:R-:W-:Y:S01]  /*03a0*/  FFMA R26, R25, R26, R24 ;  /* 0x0000001a191a7223 */ /* 0x004fe20000000018 */
[----:B------:R-:W-:-:S02]  /*03b0*/  IMAD.WIDE R24, R17, 0x4, R14 ;  /* 0x0000000411187825 */ /* 0x000fc400078e020e */
[----:B------:R-:W2:Y:S04]  /*03c0*/  LDG.E R14, desc[UR4][R2.64+0x8] ;  /* 0x00000804020e7981 */ /* 0x000ea8000c1e1900 */
[----:B------:R-:W2:Y:S01]  /*03d0*/  LDG.E R24, desc[UR4][R24.64] ;  /* 0x0000000418187981 */ /* 0x000ea2000c1e1900 */
[----:B---3--:R-:W-:Y:S01]  /*03e0*/  FFMA R12, R23, R12, R26 ;  /* 0x0000000c170c7223 */ /* 0x008fe2000000001a */
[----:B------:R-:W-:-:S03]  /*03f0*/  IADD3 R22, PT, PT, R22, 0x8, RZ ;  /* 0x0000000816167810 */ /* 0x000fc60007ffe0ff */
[----:B----4-:R-:W-:Y:S01]  /*0400*/  FFMA R29, R29, R4, R12 ;  /* 0x000000041d1d7223 */ /* 0x010fe2000000000c */
[----:B------:R-:W-:-:S03]  /*0410*/  ISETP.NE.AND P1, PT, R22, RZ, PT ;  /* 0x000000ff1600720c */ /* 0x000fc60003f25270 */
[----:B-----5:R-:W-:Y:S01]  /*0420*/  FFMA R8, R28, R8, R29 ;  /* 0x000000081c087223 */ /* 0x020fe2000000001d */
[----:B------:R-:W-:-:S03]  /*0430*/  IADD3 R4, P2, PT, R2, 0x20, RZ ;  /* 0x0000002002047810 */ /* 0x000fc60007f5e0ff */
[----:B------:R-:W-:Y:S01]  /*0440*/  FFMA R6, R5, R6, R8 ;  /* 0x0000000605067223 */ /* 0x000fe20000000008 */
[----:B------:R-:W-:Y:S02]  /*0450*/  IADD3.X R5, PT, PT, RZ, R3, RZ, P2, !PT ;  /* 0x00000003ff057210 */ /* 0x000fe400017fe4ff */
[----:B------:R-:W-:Y:S01]  /*0460*/  LEA R18, R17, R18, 0x3 ;  /* 0x0000001211127211 */ /* 0x000fe200078e18ff */
[----:B------:R-:W-:-:S04]  /*0470*/  FFMA R7, R7, R10, R6 ;  /* 0x0000000a07077223 */ /* 0x000fc80000000006 */
[----:B--2---:R-:W-:-:S04]  /*0480*/  FFMA R14, R14, R13, R7 ;  /* 0x0000000d0e0e7223 */ /* 0x004fc80000000007 */
[----:B------:R-:W-:Y:S01]  /*0490*/  FFMA R24, R9, R24, R14 ;  /* 0x0000001809187223 */ /* 0x000fe2000000000e */
[----:B------:R-:W-:Y:S06]  /*04a0*/  @P1 BRA `(.L_x_66) ;  /* 0xfffffffc005c1947 */ /* 0x000fec000383ffff */
.L_x_65:
[----:B------:R-:W-:Y:S05]  /*04b0*/  @!P0 BRA `(.L_x_64) ;  /* 0x0000000000fc8947 */ /* 0x000fea0003800000 */
[----:B------:R-:W-:Y:S02]  /*04c0*/  ISETP.GE.U32.AND P1, PT, R27, 0x4, PT ;  /* 0x000000041b00780c */ /* 0x000fe40003f26070 */
[----:B------:R-:W-:-:S04]  /*04d0*/  LOP3.LUT R14, R19, 0x3, RZ, 0xc0, !PT ;  /* 0x00000003130e7812 */ /* 0x000fc800078ec0ff */
[----:B------:R-:W-:-:S07]  /*04e0*/  ISETP.NE.AND P0, PT, R14, RZ, PT ;  /* 0x000000ff0e00720c */ /* 0x000fce0003f05270 */
[----:B------:R-:W-:Y:S06]  /*04f0*/  @!P1 BRA `(.L_x_67) ;  /* 0x00000000006c9947 */ /* 0x000fec0003800000 */
[----:B------:R-:W0:Y:S01]  /*0500*/  LDC.64 R4, c[0x0][0x388] ;  /* 0x0000e200ff047b82 */ /* 0x000e220000000a00 */
[----:B------:R-:W1:Y:S01]  /*0510*/  LDCU.64 UR6, c[0x0][0x380] ;  /* 0x00007000ff0677ac */ /* 0x000e620008000a00 */
[----:B------:R-:W-:Y:S01]  /*0520*/  IMAD R7, R21, R17, R0 ;  /* 0x0000001115077224 */ /* 0x000fe200078e0200 */
[CC--:B------:R-:W-:Y:S02]  /*0530*/  IADD3 R3, PT, PT, R20.reuse, R21.reuse, RZ ;  /* 0x0000001514037210 */ /* 0x0c0fe40007ffe0ff */
[----:B------:R-:W-:-:S03]  /*0540*/  IADD3 R8, P1, PT, R20, R21, RZ ;  /* 0x0000001514087210 */ /* 0x000fc60007f3e0ff */
[----:B------:R-:W2:Y:S01]  /*0550*/  LDC.64 R12, c[0x0][0x380] ;  /* 0x0000e000ff0c7b82 */ /* 0x000ea20000000a00 */
[----:B0-----:R-:W-:-:S04]  /*0560*/  IMAD.WIDE R4, R7, 0x4, R4 ;  /* 0x0000000407047825 */ /* 0x001fc800078e0204 */
[----:B------:R-:W-:Y:S02]  /*0570*/  IMAD.WIDE R6, R17, 0x4, R4 ;  /* 0x0000000411067825 */ /* 0x000fe400078e0204 */
[----:B------:R-:W3:Y:S02]  /*0580*/  LDG.E R4, desc[UR4][R4.64] ;  /* 0x0000000404047981 */ /* 0x000ee4000c1e1900 */
[----:B--2---:R-:W-:Y:S01]  /*0590*/  IMAD.WIDE.U32 R12, R3, 0x4, R12 ;  /* 0x00000004030c7825 */ /* 0x004fe200078e000c */
[----:B------:R-:W-:Y:S02]  /*05a0*/  IADD3.X R3, PT, PT, RZ, RZ, RZ, P1, !PT ;  /* 0x000000ffff037210 */ /* 0x000fe40000ffe4ff */
[----:B-1----:R-:W-:-:S03]  /*05b0*/  LEA R2, P1, R8, UR6, 0x2 ;  /* 0x0000000608027c11 */ /* 0x002fc6000f8210ff */
[----:B------:R-:W3:Y:S01]  /*05c0*/  LDG.E R13, desc[UR4][R12.64] ;  /* 0x000000040c0d7981 */ /* 0x000ee2000c1e1900 */
[----:B------:R-:W-:Y:S01]  /*05d0*/  LEA.HI.X R3, R8, UR7, R3, 0x2, P1 ;  /* 0x0000000708037c11 */ /* 0x000fe200088f1403 */
[C---:B------:R-:W-:Y:S02]  /*05e0*/  IMAD.WIDE R8, R17.reuse, 0x4, R6 ;  /* 0x0000000411087825 */ /* 0x040fe400078e0206 */
[----:B------:R-:W2:Y:S04]  /*05f0*/  LDG.E R6, desc[UR4][R6.64] ;  /* 0x0000000406067981 */ /* 0x000ea8000c1e1900 */
[----:B------:R-:W2:Y:S01]  /*0600*/  LDG.E R15, desc[UR4][R2.64+0x4] ;  /* 0x00000404020f7981 */ /* 0x000ea2000c1e1900 */
[----:B------:R-:W-:-:S03]  /*0610*/  IMAD.WIDE R10, R17, 0x4, R8 ;  /* 0x00000004110a7825 */ /* 0x000fc600078e0208 */
        /* <DEDUP_REMOVED lines=9> */
.L_x_67:
[----:B------:R-:W-:Y:S05]  /*06b0*/  @!P0 BRA `(.L_x_64) ;  /* 0x00000000007c8947 */ /* 0x000fea0003800000 */
[----:B------:R-:W-:Y:S01]  /*06c0*/  ISETP.NE.AND P1, PT, R14, 0x1, PT ;  /* 0x000000010e00780c */ /* 0x000fe20003f25270 */
[----:B------:R-:W0:Y:S01]  /*06d0*/  LDC.64 R10, c[0x0][0x380] ;  /* 0x0000e000ff0a7b82 */ /* 0x000e220000000a00 */
[----:B------:R-:W-:-:S04]  /*06e0*/  LOP3.LUT R19, R19, 0x1, RZ, 0xc0, !PT ;  /* 0x0000000113137812 */ /* 0x000fc800078ec0ff */
[----:B------:R-:W-:-:S03]  /*06f0*/  ISETP.NE.U32.AND P0, PT, R19, 0x1, PT ;  /* 0x000000011300780c */ /* 0x000fc60003f05070 */
[----:B------:R-:W1:Y:S04]  /*0700*/  LDC.64 R8, c[0x0][0x388] ;  /* 0x0000e200ff087b82 */ /* 0x000e680000000a00 */
[CC--:B------:R-:W-:Y:S02]  /*0710*/  @P1 IADD3 R13, PT, PT, R20.reuse, R21.reuse, RZ ;  /* 0x00000015140d1210 */ /* 0x0c0fe40007ffe0ff */
[----:B------:R-:W-:Y:S02]  /*0720*/  @P1 IADD3 R12, P2, PT, R20, R21, RZ ;  /* 0x00000015140c1210 */ /* 0x000fe40007f5e0ff */
[----:B------:R-:W2:Y:S02]  /*0730*/  @P1 LDC.64 R2, c[0x0][0x380] ;  /* 0x0000e000ff021b82 */ /* 0x000ea40000000a00 */
[----:B------:R-:W-:-:S06]  /*0740*/  @P1 IADD3.X R14, PT, PT, RZ, RZ, RZ, P2, !PT ;  /* 0x000000ffff0e1210 */ /* 0x000fcc00017fe4ff */
[----:B------:R-:W3:Y:S01]  /*0750*/  LDC.64 R4, c[0x0][0x380] ;  /* 0x0000e000ff047b82 */ /* 0x000ee20000000a00 */
[----:B0-----:R-:W-:-:S04]  /*0760*/  @P1 IMAD.WIDE.U32 R10, R13, 0x4, R10 ;  /* 0x000000040d0a1825 */ /* 0x001fc800078e000a */
[C---:B------:R-:W-:Y:S01]  /*0770*/  @P1 IMAD R13, R21.reuse, R17, R0 ;  /* 0x00000011150d1224 */ /* 0x040fe200078e0200 */
[----:B------:R-:W-:Y:S01]  /*0780*/  @P1 IADD3 R21, PT, PT, R21, 0x2, RZ ;  /* 0x0000000215151810 */ /* 0x000fe20007ffe0ff */
[----:B------:R-:W4:Y:S01]  /*0790*/  @P1 LDG.E R11, desc[UR4][R10.64] ;  /* 0x000000040a0b1981 */ /* 0x000f22000c1e1900 */
[----:B------:R-:W0:Y:S01]  /*07a0*/  LDC.64 R6, c[0x0][0x388] ;  /* 0x0000e200ff067b82 */ /* 0x000e220000000a00 */
[----:B-1----:R-:W-:Y:S01]  /*07b0*/  @P1 IMAD.WIDE R8, R13, 0x4, R8 ;  /* 0x000000040d081825 */ /* 0x002fe200078e0208 */
[----:B------:R-:W-:Y:S02]  /*07c0*/  @!P0 IADD3 R15, PT, PT, R20, R21, RZ ;  /* 0x00000015140f8210 */ /* 0x000fe40007ffe0ff */
[----:B--2---:R-:W-:Y:S01]  /*07d0*/  @P1 LEA R2, P2, R12, R2, 0x2 ;  /* 0x000000020c021211 */ /* 0x004fe200078410ff */
[----:B------:R-:W-:-:S03]  /*07e0*/  @!P0 IMAD R21, R21, R17, R0 ;  /* 0x0000001115158224 */ /* 0x000fc600078e0200 */
[----:B------:R-:W-:Y:S01]  /*07f0*/  @P1 LEA.HI.X R3, R12, R3, R14, 0x2, P2 ;  /* 0x000000030c031211 */ /* 0x000fe200010f140e */
[----:B------:R-:W-:Y:S01]  /*0800*/  @P1 IMAD.WIDE R12, R17, 0x4, R8 ;  /* 0x00000004110c1825 */ /* 0x000fe200078e0208 */
[----:B------:R-:W4:Y:S03]  /*0810*/  @P1 LDG.E R14, desc[UR4][R8.64] ;  /* 0x00000004080e1981 */ /* 0x000f26000c1e1900 */
[----:B---3--:R-:W-:Y:S01]  /*0820*/  @!P0 IMAD.WIDE.U32 R4, R15, 0x4, R4 ;  /* 0x000000040f048825 */ /* 0x008fe200078e0004 */
[----:B------:R-:W2:Y:S04]  /*0830*/  @P1 LDG.E R2, desc[UR4][R2.64+0x4] ;  /* 0x0000040402021981 */ /* 0x000ea8000c1e1900 */
[----:B------:R-:W2:Y:S01]  /*0840*/  @P1 LDG.E R12, desc[UR4][R12.64] ;  /* 0x000000040c0c1981 */ /* 0x000ea2000c1e1900 */
[----:B0-----:R-:W-:-:S03]  /*0850*/  @!P0 IMAD.WIDE R6, R21, 0x4, R6 ;  /* 0x0000000415068825 */ /* 0x001fc600078e0206 */
[----:B------:R-:W3:Y:S04]  /*0860*/  @!P0 LDG.E R5, desc[UR4][R4.64] ;  /* 0x0000000404058981 */ /* 0x000ee8000c1e1900 */
[----:B------:R-:W3:Y:S01]  /*0870*/  @!P0 LDG.E R6, desc[UR4][R6.64] ;  /* 0x0000000406068981 */ /* 0x000ee2000c1e1900 */
[----:B----4-:R-:W-:-:S04]  /*0880*/  @P1 FFMA R11, R11, R14, R24 ;  /* 0x0000000e0b0b1223 */ /* 0x010fc80000000018 */
[----:B--2---:R-:W-:-:S04]  /*0890*/  @P1 FFMA R24, R2, R12, R11 ;  /* 0x0000000c02181223 */ /* 0x004fc8000000000b */
[----:B---3--:R-:W-:-:S07]  /*08a0*/  @!P0 FFMA R24, R5, R6, R24 ;  /* 0x0000000605188223 */ /* 0x008fce0000000018 */
.L_x_64:
[----:B------:R-:W0:Y:S01]  /*08b0*/  LDC.64 R2, c[0x0][0x390] ;  /* 0x0000e400ff027b82 */ /* 0x000e220000000a00 */
[----:B------:R-:W-:-:S04]  /*08c0*/  IMAD R17, R16, R17, R0 ;  /* 0x0000001110117224 */ /* 0x000fc800078e0200 */
[----:B0-----:R-:W-:-:S05]  /*08d0*/  IMAD.WIDE R2, R17, 0x4, R2 ;  /* 0x0000000411027825 */ /* 0x001fca00078e0202 */
[----:B------:R-:W-:Y:S01]  /*08e0*/  STG.E desc[UR4][R2.64], R24 ;  /* 0x0000001802007986 */ /* 0x000fe2000c101904 */
[----:B------:R-:W-:Y:S05]  /*08f0*/  EXIT ;  /* 0x000000000000794d */ /* 0x000fea0003800000 */
.L_x_68:
        /* <DEDUP_REMOVED lines=16> */
.L_x_78:


//--------------------- .nv.shared._Z15matrixMulSharedILi8EEvPKfS1_Pfiii --------------------------
	.section	.nv.shared._Z15matrixMulSharedILi8EEvPKfS1_Pfiii,"aw",@nobits
	.sectionflags	@""
	.align	16
.nv.shared._Z15matrixMulSharedILi8EEvPKfS1_Pfiii:
	.zero		1536


//--------------------- .nv.shared.reserved.0     --------------------------
	.section	.nv.shared.reserved.0,"aw",@nobits
	.weak		__nv_reservedSMEM_offset_0_alias
	.size		__nv_reservedSMEM_offset_0_alias, 0, 64
	.other		__nv_reservedSMEM_offset_0_alias,@"STO_CUDA_RESERVED_SHARED STV_DEFAULT"
__nv_reservedSMEM_offset_0_alias:
	.zero		0
	.zero		64


//--------------------- .nv.shared._Z14matrixMulRegedILi32EEvPKfS1_Pfiii --------------------------
	.section	.nv.shared._Z14matrixMulRegedILi32EEvPKfS1_Pfiii,"aw",@nobits
	.sectionflags	@""
	.align	16
	.zero		1024


//--------------------- .nv.shared._Z14matrixMulRegedILi16EEvPKfS1_Pfiii --------------------------
	.section	.nv.shared._Z14matrixMulRegedILi16EEvPKfS1_Pfiii,"aw",@nobits
	.sectionflags	@""
	.align	16
	.zero		1024


//--------------------- .nv.shared._Z15matrixMulSharedILi64EEvPKfS1_Pfiii --------------------------
	.section	.nv.shared._Z15matrixMulSharedILi64EEvPKfS1_Pfiii,"aw",@nobits
	.sectionflags	@""
	.align	16
.nv.shared._Z15matrixMulSharedILi64EEvPKfS1_Pfiii:
	.zero		33792


//--------------------- .nv.shared._Z15matrixMulSharedILi32EEvPKfS1_Pfiii --------------------------
	.section	.nv.shared._Z15matrixMulSharedILi32EEvPKfS1_Pfiii,"aw",@nobits
	.sectionflags	@""
	.align	16
.nv.shared._Z15matrixMulSharedILi32EEvPKfS1_Pfiii:
	.zero		9216


//--------------------- .nv.shared._Z15matrixMulSharedILi16EEvPKfS1_Pfiii --------------------------
	.section	.nv.shared._Z15matrixMulSharedILi16EEvPKfS1_Pfiii,"aw",@nobits
	.sectionflags	@""
	.align	16
.nv.shared._Z15matrixMulSharedILi16EEvPKfS1_Pfiii:
	.zero		3072


//--------------------- .nv.shared._Z13im2col_kernelPKfiiiiiiiiiiiPf --------------------------
	.section	.nv.shared._Z13im2col_kernelPKfiiiiiiiiiiiPf,"aw",@nobits
	.sectionflags	@""
	.align	16
	.zero		1024


//--------------------- .nv.shared._Z14matrixMul1DColPKfS0_Pfiii --------------------------
	.section	.nv.shared._Z14matrixMul1DColPKfS0_Pfiii,"aw",@nobits
	.sectionflags	@""
	.align	16
	.zero		1024


//--------------------- .nv.shared._Z14matrixMul1DRowPKfS0_Pfiii --------------------------
	.section	.nv.shared._Z14matrixMul1DRowPKfS0_Pfiii,"aw",@nobits
	.sectionflags	@""
	.align	16
	.zero		1024


//--------------------- .nv.shared._Z14matrixMulBasicPKfS0_Pfiii --------------------------
	.section	.nv.shared._Z14matrixMulBasicPKfS0_Pfiii,"aw",@nobits
	.sectionflags	@""
	.align	16
	.zero		1024


//--------------------- .nv.constant0._Z15matrixMulSharedILi8EEvPKfS1_Pfiii --------------------------
	.section	.nv.constant0._Z15matrixMulSharedILi8EEvPKfS1_Pfiii,"a",@progbits
	.sectionflags	@""
	.align	4
.nv.constant0._Z15matrixMulSharedILi8EEvPKfS1_Pfiii:
	.zero		932


//--------------------- .nv.constant0._Z14matrixMulRegedILi32EEvPKfS1_Pfiii --------------------------
	.section	.nv.constant0._Z14matrixMulRegedILi32EEvPKfS1_Pfiii,"a",@progbits
	.sectionflags	@""
	.align	4
.nv.constant0._Z14matrixMulRegedILi32EEvPKfS1_Pfiii:
	.zero		932


//--------------------- .nv.constant0._Z14matrixMulRegedILi16EEvPKfS1_Pfiii --------------------------
	.section	.nv.constant0._Z14matrixMulRegedILi16EEvPKfS1_Pfiii,"a",@progbits
	.sectionflags	@""
	.align	4
.nv.constant0._Z14matrixMulRegedILi16EEvPKfS1_Pfiii:
	.zero		932


//--------------------- .nv.constant0._Z15matrixMulSharedILi64EEvPKfS1_Pfiii --------------------------
	.section	.nv.constant0._Z15matrixMulSharedILi64EEvPKfS1_Pfiii,"a",@progbits
	.sectionflags	@""
	.align	4
.nv.constant0._Z15matrixMulSharedILi64EEvPKfS1_Pfiii:
	.zero		932


//--------------------- .nv.constant0._Z15matrixMulSharedILi32EEvPKfS1_Pfiii --------------------------
	.section	.nv.constant0._Z15matrixMulSharedILi32EEvPKfS1_Pfiii,"a",@progbits
	.sectionflags	@""
	.align	4
.nv.constant0._Z15matrixMulSharedILi32EEvPKfS1_Pfiii:
	.zero		932


//--------------------- .nv.constant0._Z15matrixMulSharedILi16EEvPKfS1_Pfiii --------------------------
	.section	.nv.constant0._Z15matrixMulSharedILi16EEvPKfS1_Pfiii,"a",@progbits
	.sectionflags	@""
	.align	4
.nv.constant0._Z15matrixMulSharedILi16EEvPKfS1_Pfiii:
	.zero		932


//--------------------- .nv.constant0._Z13im2col_kernelPKfiiiiiiiiiiiPf --------------------------
	.section	.nv.constant0._Z13im2col_kernelPKfiiiiiiiiiiiPf,"a",@progbits
	.sectionflags	@""
	.align	4
.nv.constant0._Z13im2col_kernelPKfiiiiiiiiiiiPf:
	.zero		960


//--------------------- .nv.constant0._Z14matrixMul1DColPKfS0_Pfiii --------------------------
	.section	.nv.constant0._Z14matrixMul1DColPKfS0_Pfiii,"a",@progbits
	.sectionflags	@""
	.align	4
.nv.constant0._Z14matrixMul1DColPKfS0_Pfiii:
	.zero		932


//--------------------- .nv.constant0._Z14matrixMul1DRowPKfS0_Pfiii --------------------------
	.section	.nv.constant0._Z14matrixMul1DRowPKfS0_Pfiii,"a",@progbits
	.sectionflags	@""
	.align	4
.nv.constant0._Z14matrixMul1DRowPKfS0_Pfiii:
	.zero		932


//--------------------- .nv.constant0._Z14matrixMulBasicPKfS0_Pfiii --------------------------
	.section	.nv.constant0._Z14matrixMulBasicPKfS0_Pfiii,"a",@progbits
	.sectionflags	@""
	.align	4
.nv.constant0._Z14matrixMulBasicPKfS0_Pfiii:
	.zero		932


//--------------------- SYMBOLS --------------------------

	.type		.nv.reservedSmem.offset0,@object
	.size		.nv.reservedSmem.offset0,0x4
	.type		.nv.reservedSmem.cap,@object
	.size		.nv.reservedSmem.cap,0x4
